//
// Generated by NVIDIA NVVM Compiler
//
// Compiler Build ID: CL-36424714
// Cuda compilation tools, release 13.0, V13.0.88
// Based on NVVM 20.0.0
//

.version 9.0
.target sm_100
.address_size 64

	// .globl	_Z11matrix_multPfS_S_i
.global .align 1 .b8 _ZN34_INTERNAL_63c25f1e_4_k_cu_b202501e4cuda3std3__45__cpo5beginE[1];
.global .align 1 .b8 _ZN34_INTERNAL_63c25f1e_4_k_cu_b202501e4cuda3std3__45__cpo3endE[1];
.global .align 1 .b8 _ZN34_INTERNAL_63c25f1e_4_k_cu_b202501e4cuda3std3__45__cpo6cbeginE[1];
.global .align 1 .b8 _ZN34_INTERNAL_63c25f1e_4_k_cu_b202501e4cuda3std3__45__cpo4cendE[1];
.global .align 1 .b8 _ZN34_INTERNAL_63c25f1e_4_k_cu_b202501e4cuda3std3__45__cpo6rbeginE[1];
.global .align 1 .b8 _ZN34_INTERNAL_63c25f1e_4_k_cu_b202501e4cuda3std3__45__cpo4rendE[1];
.global .align 1 .b8 _ZN34_INTERNAL_63c25f1e_4_k_cu_b202501e4cuda3std3__45__cpo7crbeginE[1];
.global .align 1 .b8 _ZN34_INTERNAL_63c25f1e_4_k_cu_b202501e4cuda3std3__45__cpo5crendE[1];
.global .align 1 .b8 _ZN34_INTERNAL_63c25f1e_4_k_cu_b202501e4cuda3std3__436_GLOBAL__N__63c25f1e_4_k_cu_b202501e6ignoreE[1];
.global .align 1 .b8 _ZN34_INTERNAL_63c25f1e_4_k_cu_b202501e4cuda3std3__419piecewise_constructE[1];
.global .align 1 .b8 _ZN34_INTERNAL_63c25f1e_4_k_cu_b202501e4cuda3std3__48in_placeE[1];
.global .align 1 .b8 _ZN34_INTERNAL_63c25f1e_4_k_cu_b202501e4cuda3std3__420unreachable_sentinelE[1];
.global .align 1 .b8 _ZN34_INTERNAL_63c25f1e_4_k_cu_b202501e4cuda3std3__47nulloptE[1];
.global .align 1 .b8 _ZN34_INTERNAL_63c25f1e_4_k_cu_b202501e4cuda3std3__48unexpectE[1];
.global .align 1 .b8 _ZN34_INTERNAL_63c25f1e_4_k_cu_b202501e4cuda3std6ranges3__45__cpo4swapE[1];
.global .align 1 .b8 _ZN34_INTERNAL_63c25f1e_4_k_cu_b202501e4cuda3std6ranges3__45__cpo9iter_moveE[1];
.global .align 1 .b8 _ZN34_INTERNAL_63c25f1e_4_k_cu_b202501e4cuda3std6ranges3__45__cpo5beginE[1];
.global .align 1 .b8 _ZN34_INTERNAL_63c25f1e_4_k_cu_b202501e4cuda3std6ranges3__45__cpo3endE[1];
.global .align 1 .b8 _ZN34_INTERNAL_63c25f1e_4_k_cu_b202501e4cuda3std6ranges3__45__cpo6cbeginE[1];
.global .align 1 .b8 _ZN34_INTERNAL_63c25f1e_4_k_cu_b202501e4cuda3std6ranges3__45__cpo4cendE[1];
.global .align 1 .b8 _ZN34_INTERNAL_63c25f1e_4_k_cu_b202501e4cuda3std6ranges3__45__cpo7advanceE[1];
.global .align 1 .b8 _ZN34_INTERNAL_63c25f1e_4_k_cu_b202501e4cuda3std6ranges3__45__cpo9iter_swapE[1];
.global .align 1 .b8 _ZN34_INTERNAL_63c25f1e_4_k_cu_b202501e4cuda3std6ranges3__45__cpo4nextE[1];
.global .align 1 .b8 _ZN34_INTERNAL_63c25f1e_4_k_cu_b202501e4cuda3std6ranges3__45__cpo4prevE[1];
.global .align 1 .b8 _ZN34_INTERNAL_63c25f1e_4_k_cu_b202501e4cuda3std6ranges3__45__cpo4dataE[1];
.global .align 1 .b8 _ZN34_INTERNAL_63c25f1e_4_k_cu_b202501e4cuda3std6ranges3__45__cpo5cdataE[1];
.global .align 1 .b8 _ZN34_INTERNAL_63c25f1e_4_k_cu_b202501e4cuda3std6ranges3__45__cpo4sizeE[1];
.global .align 1 .b8 _ZN34_INTERNAL_63c25f1e_4_k_cu_b202501e4cuda3std6ranges3__45__cpo5ssizeE[1];
.global .align 1 .b8 _ZN34_INTERNAL_63c25f1e_4_k_cu_b202501e4cuda3std6ranges3__45__cpo8distanceE[1];
.global .align 1 .b8 _ZN34_INTERNAL_63c25f1e_4_k_cu_b202501e6thrust24THRUST_300001_SM_1000_NS8cuda_cub3parE[1];
.global .align 1 .b8 _ZN34_INTERNAL_63c25f1e_4_k_cu_b202501e6thrust24THRUST_300001_SM_1000_NS8cuda_cub10par_nosyncE[1];
.global .align 1 .b8 _ZN34_INTERNAL_63c25f1e_4_k_cu_b202501e6thrust24THRUST_300001_SM_1000_NS6system6detail10sequential3seqE[1];
.global .align 1 .b8 _ZN34_INTERNAL_63c25f1e_4_k_cu_b202501e6thrust24THRUST_300001_SM_1000_NS12placeholders2_1E[1];
.global .align 1 .b8 _ZN34_INTERNAL_63c25f1e_4_k_cu_b202501e6thrust24THRUST_300001_SM_1000_NS12placeholders2_2E[1];
.global .align 1 .b8 _ZN34_INTERNAL_63c25f1e_4_k_cu_b202501e6thrust24THRUST_300001_SM_1000_NS12placeholders2_3E[1];
.global .align 1 .b8 _ZN34_INTERNAL_63c25f1e_4_k_cu_b202501e6thrust24THRUST_300001_SM_1000_NS12placeholders2_4E[1];
.global .align 1 .b8 _ZN34_INTERNAL_63c25f1e_4_k_cu_b202501e6thrust24THRUST_300001_SM_1000_NS12placeholders2_5E[1];
.global .align 1 .b8 _ZN34_INTERNAL_63c25f1e_4_k_cu_b202501e6thrust24THRUST_300001_SM_1000_NS12placeholders2_6E[1];
.global .align 1 .b8 _ZN34_INTERNAL_63c25f1e_4_k_cu_b202501e6thrust24THRUST_300001_SM_1000_NS12placeholders2_7E[1];
.global .align 1 .b8 _ZN34_INTERNAL_63c25f1e_4_k_cu_b202501e6thrust24THRUST_300001_SM_1000_NS12placeholders2_8E[1];
.global .align 1 .b8 _ZN34_INTERNAL_63c25f1e_4_k_cu_b202501e6thrust24THRUST_300001_SM_1000_NS12placeholders2_9E[1];
.global .align 1 .b8 _ZN34_INTERNAL_63c25f1e_4_k_cu_b202501e6thrust24THRUST_300001_SM_1000_NS12placeholders3_10E[1];
.global .align 1 .b8 _ZN34_INTERNAL_63c25f1e_4_k_cu_b202501e6thrust24THRUST_300001_SM_1000_NS3seqE[1];

.visible .entry _Z11matrix_multPfS_S_i(
	.param .u64 .ptr .align 1 _Z11matrix_multPfS_S_i_param_0,
	.param .u64 .ptr .align 1 _Z11matrix_multPfS_S_i_param_1,
	.param .u64 .ptr .align 1 _Z11matrix_multPfS_S_i_param_2,
	.param .u32 _Z11matrix_multPfS_S_i_param_3
)
{
	.reg .pred 	%p<10>;
	.reg .b32 	%r<40>;
	.reg .b32 	%f<67>;
	.reg .b64 	%rd<67>;

	ld.param.u64 	%rd14, [_Z11matrix_multPfS_S_i_param_0];
	ld.param.u64 	%rd15, [_Z11matrix_multPfS_S_i_param_1];
	ld.param.u32 	%r18, [_Z11matrix_multPfS_S_i_param_3];
	cvta.to.global.u64 	%rd1, %rd15;
	cvta.to.global.u64 	%rd2, %rd14;
	mov.u32 	%r19, %ctaid.x;
	mov.u32 	%r20, %ntid.x;
	mov.u32 	%r21, %tid.x;
	mad.lo.s32 	%r1, %r19, %r20, %r21;
	mov.u32 	%r22, %ctaid.y;
	mov.u32 	%r23, %ntid.y;
	mov.u32 	%r24, %tid.y;
	mad.lo.s32 	%r2, %r22, %r23, %r24;
	max.s32 	%r25, %r2, %r1;
	setp.ge.s32 	%p1, %r25, %r18;
	@%p1 bra 	$L__BB0_13;
	mul.lo.s32 	%r3, %r18, %r2;
	and.b32  	%r4, %r18, 7;
	setp.lt.u32 	%p2, %r18, 8;
	mov.f32 	%f66, 0f00000000;
	mov.b32 	%r38, 0;
	@%p2 bra 	$L__BB0_4;
	and.b32  	%r38, %r18, 2147483640;
	neg.s32 	%r36, %r38;
	mul.wide.s32 	%rd16, %r18, 4;
	add.s64 	%rd3, %rd1, %rd16;
	shl.b32 	%r7, %r18, 3;
	mul.wide.s32 	%rd17, %r18, 8;
	add.s64 	%rd4, %rd1, %rd17;
	mul.wide.s32 	%rd18, %r18, 12;
	add.s64 	%rd5, %rd1, %rd18;
	mul.wide.s32 	%rd19, %r18, 16;
	add.s64 	%rd6, %rd1, %rd19;
	mul.wide.s32 	%rd20, %r18, 20;
	add.s64 	%rd7, %rd1, %rd20;
	mul.wide.s32 	%rd21, %r18, 24;
	add.s64 	%rd8, %rd1, %rd21;
	mul.wide.s32 	%rd22, %r18, 28;
	add.s64 	%rd9, %rd1, %rd22;
	mul.wide.u32 	%rd23, %r3, 4;
	add.s64 	%rd24, %rd23, %rd2;
	add.s64 	%rd66, %rd24, 16;
	mov.f32 	%f66, 0f00000000;
	mov.u32 	%r35, %r1;
$L__BB0_3:
	.pragma "nounroll";
	mul.wide.s32 	%rd25, %r35, 4;
	add.s64 	%rd26, %rd3, %rd25;
	add.s64 	%rd27, %rd4, %rd25;
	add.s64 	%rd28, %rd5, %rd25;
	add.s64 	%rd29, %rd6, %rd25;
	add.s64 	%rd30, %rd7, %rd25;
	add.s64 	%rd31, %rd8, %rd25;
	add.s64 	%rd32, %rd9, %rd25;
	add.s64 	%rd33, %rd1, %rd25;
	ld.global.f32 	%f16, [%rd66+-16];
	ld.global.f32 	%f17, [%rd33];
	fma.rn.f32 	%f18, %f16, %f17, %f66;
	ld.global.f32 	%f19, [%rd66+-12];
	ld.global.f32 	%f20, [%rd26];
	fma.rn.f32 	%f21, %f19, %f20, %f18;
	ld.global.f32 	%f22, [%rd66+-8];
	ld.global.f32 	%f23, [%rd27];
	fma.rn.f32 	%f24, %f22, %f23, %f21;
	ld.global.f32 	%f25, [%rd66+-4];
	ld.global.f32 	%f26, [%rd28];
	fma.rn.f32 	%f27, %f25, %f26, %f24;
	ld.global.f32 	%f28, [%rd66];
	ld.global.f32 	%f29, [%rd29];
	fma.rn.f32 	%f30, %f28, %f29, %f27;
	ld.global.f32 	%f31, [%rd66+4];
	ld.global.f32 	%f32, [%rd30];
	fma.rn.f32 	%f33, %f31, %f32, %f30;
	ld.global.f32 	%f34, [%rd66+8];
	ld.global.f32 	%f35, [%rd31];
	fma.rn.f32 	%f36, %f34, %f35, %f33;
	ld.global.f32 	%f37, [%rd66+12];
	ld.global.f32 	%f38, [%rd32];
	fma.rn.f32 	%f66, %f37, %f38, %f36;
	add.s32 	%r36, %r36, 8;
	add.s32 	%r35, %r35, %r7;
	add.s64 	%rd66, %rd66, 32;
	setp.ne.s32 	%p3, %r36, 0;
	@%p3 bra 	$L__BB0_3;
$L__BB0_4:
	setp.eq.s32 	%p4, %r4, 0;
	@%p4 bra 	$L__BB0_12;
	and.b32  	%r13, %r18, 3;
	setp.lt.u32 	%p5, %r4, 4;
	@%p5 bra 	$L__BB0_7;
	add.s32 	%r27, %r38, %r3;
	mul.wide.u32 	%rd34, %r27, 4;
	add.s64 	%rd35, %rd2, %rd34;
	ld.global.f32 	%f40, [%rd35];
	mad.lo.s32 	%r28, %r38, %r18, %r1;
	mul.wide.s32 	%rd36, %r28, 4;
	add.s64 	%rd37, %rd1, %rd36;
	ld.global.f32 	%f41, [%rd37];
	fma.rn.f32 	%f42, %f40, %f41, %f66;
	cvt.u64.u32 	%rd38, %r3;
	cvt.u64.u32 	%rd39, %r38;
	add.s64 	%rd40, %rd39, %rd38;
	shl.b64 	%rd41, %rd40, 2;
	add.s64 	%rd42, %rd2, %rd41;
	ld.global.f32 	%f43, [%rd42+4];
	mul.wide.s32 	%rd43, %r18, 4;
	add.s64 	%rd44, %rd37, %rd43;
	ld.global.f32 	%f44, [%rd44];
	fma.rn.f32 	%f45, %f43, %f44, %f42;
	ld.global.f32 	%f46, [%rd42+8];
	add.s64 	%rd45, %rd44, %rd43;
	ld.global.f32 	%f47, [%rd45];
	fma.rn.f32 	%f48, %f46, %f47, %f45;
	ld.global.f32 	%f49, [%rd42+12];
	add.s64 	%rd46, %rd45, %rd43;
	ld.global.f32 	%f50, [%rd46];
	fma.rn.f32 	%f66, %f49, %f50, %f48;
	add.s32 	%r38, %r38, 4;
$L__BB0_7:
	setp.eq.s32 	%p6, %r13, 0;
	@%p6 bra 	$L__BB0_12;
	setp.eq.s32 	%p7, %r13, 1;
	@%p7 bra 	$L__BB0_10;
	add.s32 	%r29, %r38, %r3;
	mul.wide.u32 	%rd47, %r29, 4;
	add.s64 	%rd48, %rd2, %rd47;
	ld.global.f32 	%f52, [%rd48];
	mad.lo.s32 	%r30, %r38, %r18, %r1;
	mul.wide.s32 	%rd49, %r30, 4;
	add.s64 	%rd50, %rd1, %rd49;
	ld.global.f32 	%f53, [%rd50];
	fma.rn.f32 	%f54, %f52, %f53, %f66;
	cvt.u64.u32 	%rd51, %r3;
	cvt.u64.u32 	%rd52, %r38;
	add.s64 	%rd53, %rd52, %rd51;
	shl.b64 	%rd54, %rd53, 2;
	add.s64 	%rd55, %rd2, %rd54;
	ld.global.f32 	%f55, [%rd55+4];
	mul.wide.s32 	%rd56, %r18, 4;
	add.s64 	%rd57, %rd50, %rd56;
	ld.global.f32 	%f56, [%rd57];
	fma.rn.f32 	%f66, %f55, %f56, %f54;
	add.s32 	%r38, %r38, 2;
$L__BB0_10:
	and.b32  	%r31, %r18, 1;
	setp.eq.b32 	%p8, %r31, 1;
	not.pred 	%p9, %p8;
	@%p9 bra 	$L__BB0_12;
	add.s32 	%r32, %r38, %r3;
	mul.wide.u32 	%rd58, %r32, 4;
	add.s64 	%rd59, %rd2, %rd58;
	ld.global.f32 	%f57, [%rd59];
	mad.lo.s32 	%r33, %r38, %r18, %r1;
	mul.wide.s32 	%rd60, %r33, 4;
	add.s64 	%rd61, %rd1, %rd60;
	ld.global.f32 	%f58, [%rd61];
	fma.rn.f32 	%f66, %f57, %f58, %f66;
$L__BB0_12:
	ld.param.u64 	%rd65, [_Z11matrix_multPfS_S_i_param_2];
	add.s32 	%r34, %r3, %r1;
	cvta.to.global.u64 	%rd62, %rd65;
	mul.wide.s32 	%rd63, %r34, 4;
	add.s64 	%rd64, %rd62, %rd63;
	st.global.f32 	[%rd64], %f66;
$L__BB0_13:
	ret;

}
	// .globl	_ZN3cub18CUB_300001_SM_10006detail11EmptyKernelIvEEvv
.visible .entry _ZN3cub18CUB_300001_SM_10006detail11EmptyKernelIvEEvv()
{


	ret;

}
	// .globl	_ZN3cub18CUB_300001_SM_10006detail8for_each13static_kernelINS2_12policy_hub_t12policy_500_tEmN6thrust24THRUST_300001_SM_1000_NS8cuda_cub20__uninitialized_fill7functorINS7_10device_ptrIfEEfEEEEvT0_T1_
.visible .entry _ZN3cub18CUB_300001_SM_10006detail8for_each13static_kernelINS2_12policy_hub_t12policy_500_tEmN6thrust24THRUST_300001_SM_1000_NS8cuda_cub20__uninitialized_fill7functorINS7_10device_ptrIfEEfEEEEvT0_T1_(
	.param .u64 _ZN3cub18CUB_300001_SM_10006detail8for_each13static_kernelINS2_12policy_hub_t12policy_500_tEmN6thrust24THRUST_300001_SM_1000_NS8cuda_cub20__uninitialized_fill7functorINS7_10device_ptrIfEEfEEEEvT0_T1__param_0,
	.param .align 8 .b8 _ZN3cub18CUB_300001_SM_10006detail8for_each13static_kernelINS2_12policy_hub_t12policy_500_tEmN6thrust24THRUST_300001_SM_1000_NS8cuda_cub20__uninitialized_fill7functorINS7_10device_ptrIfEEfEEEEvT0_T1__param_1[16]
)
.maxntid 256
{
	.reg .pred 	%p<4>;
	.reg .b16 	%rs<5>;
	.reg .b32 	%r<10>;
	.reg .b32 	%f<3>;
	.reg .b64 	%rd<16>;

	ld.param.f32 	%f2, [_ZN3cub18CUB_300001_SM_10006detail8for_each13static_kernelINS2_12policy_hub_t12policy_500_tEmN6thrust24THRUST_300001_SM_1000_NS8cuda_cub20__uninitialized_fill7functorINS7_10device_ptrIfEEfEEEEvT0_T1__param_1+8];
	ld.param.u64 	%rd4, [_ZN3cub18CUB_300001_SM_10006detail8for_each13static_kernelINS2_12policy_hub_t12policy_500_tEmN6thrust24THRUST_300001_SM_1000_NS8cuda_cub20__uninitialized_fill7functorINS7_10device_ptrIfEEfEEEEvT0_T1__param_1];
	ld.param.u64 	%rd5, [_ZN3cub18CUB_300001_SM_10006detail8for_each13static_kernelINS2_12policy_hub_t12policy_500_tEmN6thrust24THRUST_300001_SM_1000_NS8cuda_cub20__uninitialized_fill7functorINS7_10device_ptrIfEEfEEEEvT0_T1__param_0];
	mov.u32 	%r7, %ctaid.x;
	mul.wide.u32 	%rd1, %r7, 512;
	sub.s64 	%rd2, %rd5, %rd1;
	setp.lt.u64 	%p1, %rd2, 512;
	@%p1 bra 	$L__BB2_2;
	mov.u32 	%r9, %tid.x;
	cvta.to.global.u64 	%rd11, %rd4;
	cvt.u64.u32 	%rd12, %r9;
	add.s64 	%rd13, %rd1, %rd12;
	shl.b64 	%rd14, %rd13, 2;
	add.s64 	%rd15, %rd11, %rd14;
	st.global.f32 	[%rd15], %f2;
	st.global.f32 	[%rd15+1024], %f2;
	bra.uni 	$L__BB2_6;
$L__BB2_2:
	cvta.to.global.u64 	%rd6, %rd4;
	mov.u32 	%r1, %tid.x;
	cvt.u64.u32 	%rd7, %r1;
	setp.le.u64 	%p2, %rd2, %rd7;
	add.s64 	%rd8, %rd1, %rd7;
	shl.b64 	%rd9, %rd8, 2;
	add.s64 	%rd3, %rd6, %rd9;
	@%p2 bra 	$L__BB2_4;
	st.global.f32 	[%rd3], %f2;
$L__BB2_4:
	add.s32 	%r8, %r1, 256;
	cvt.u64.u32 	%rd10, %r8;
	setp.le.u64 	%p3, %rd2, %rd10;
	@%p3 bra 	$L__BB2_6;
	st.global.f32 	[%rd3+1024], %f2;
$L__BB2_6:
	ret;

}


// ===== COMPILED SASS (sm_100) =====

	.target	sm_100

	.elftype	@"ET_EXEC"


//--------------------- .note.nv.tkinfo           --------------------------
	.section	.note.nv.tkinfo,"",@"SHT_NOTE"
	.sectionflags	@"SHF_NOTE_NV_TKINFO"
	.tkinfo
        /*0018*/ 	.word	0x00000002
        /*0030*/ 	.string	""
        /*0030*/ 	.string	"ptxas"
        /*0030*/ 	.string	"Cuda compilation tools, release 13.0, V13.0.88"
        /*0030*/ 	.string	"Build cuda_13.0.r13.0/compiler.36424714_0"
        /*0030*/ 	.string	"-arch sm_100 -m 64 "



//--------------------- .note.nv.cuinfo           --------------------------
	.section	.note.nv.cuinfo,"",@"SHT_NOTE"
	.sectionflags	@"SHF_NOTE_NV_CUINFO"
        /*0018*/ 	.short	0x0002
        /*001a*/ 	.short	0x0064
        /*001c*/ 	.short	0x0082
	.zero		2


//--------------------- .nv.info                  --------------------------
	.section	.nv.info,"",@"SHT_CUDA_INFO"
	.align	4


	//----- nvinfo : EIATTR_REGCOUNT
	.align		4
        /*0000*/ 	.byte	0x04, 0x2f
        /*0002*/ 	.short	(.L_44 - .L_43)
	.align		4
.L_43:
        /*0004*/ 	.word	index@(_Z11matrix_multPfS_S_i)
        /*0008*/ 	.word	0x0000001e


	//----- nvinfo : EIATTR_FRAME_SIZE
	.align		4
.L_44:
        /*000c*/ 	.byte	0x04, 0x11
        /*000e*/ 	.short	(.L_46 - .L_45)
	.align		4
.L_45:
        /*0010*/ 	.word	index@(_Z11matrix_multPfS_S_i)
        /*0014*/ 	.word	0x00000000


	//----- nvinfo : EIATTR_REGCOUNT
	.align		4
.L_46:
        /*0018*/ 	.byte	0x04, 0x2f
        /*001a*/ 	.short	(.L_48 - .L_47)
	.align		4
.L_47:
        /*001c*/ 	.word	index@(_ZN3cub18CUB_300001_SM_10006detail11EmptyKernelIvEEvv)
        /*0020*/ 	.word	0x00000004


	//----- nvinfo : EIATTR_FRAME_SIZE
	.align		4
.L_48:
        /*0024*/ 	.byte	0x04, 0x11
        /*0026*/ 	.short	(.L_50 - .L_49)
	.align		4
.L_49:
        /*0028*/ 	.word	index@(_ZN3cub18CUB_300001_SM_10006detail11EmptyKernelIvEEvv)
        /*002c*/ 	.word	0x00000000


	//----- nvinfo : EIATTR_REGCOUNT
	.align		4
.L_50:
        /*0030*/ 	.byte	0x04, 0x2f
        /*0032*/ 	.short	(.L_52 - .L_51)
	.align		4
.L_51:
        /*0034*/ 	.word	index@(_ZN3cub18CUB_300001_SM_10006detail8for_each13static_kernelINS2_12policy_hub_t12policy_500_tEmN6thrust24THRUST_300001_SM_1000_NS8cuda_cub20__uninitialized_fill7functorINS7_10device_ptrIfEEfEEEEvT0_T1_)
        /*0038*/ 	.word	0x00000008


	//----- nvinfo : EIATTR_FRAME_SIZE
	.align		4
.L_52:
        /*003c*/ 	.byte	0x04, 0x11
        /*003e*/ 	.short	(.L_54 - .L_53)
	.align		4
.L_53:
        /*0040*/ 	.word	index@(_ZN3cub18CUB_300001_SM_10006detail8for_each13static_kernelINS2_12policy_hub_t12policy_500_tEmN6thrust24THRUST_300001_SM_1000_NS8cuda_cub20__uninitialized_fill7functorINS7_10device_ptrIfEEfEEEEvT0_T1_)
        /*0044*/ 	.word	0x00000000


	//----- nvinfo : EIATTR_MIN_STACK_SIZE
	.align		4
.L_54:
        /*0048*/ 	.byte	0x04, 0x12
        /*004a*/ 	.short	(.L_56 - .L_55)
	.align		4
.L_55:
        /*004c*/ 	.word	index@(_ZN3cub18CUB_300001_SM_10006detail8for_each13static_kernelINS2_12policy_hub_t12policy_500_tEmN6thrust24THRUST_300001_SM_1000_NS8cuda_cub20__uninitialized_fill7functorINS7_10device_ptrIfEEfEEEEvT0_T1_)
        /*0050*/ 	.word	0x00000000


	//----- nvinfo : EIATTR_MIN_STACK_SIZE
	.align		4
.L_56:
        /*0054*/ 	.byte	0x04, 0x12
        /*0056*/ 	.short	(.L_58 - .L_57)
	.align		4
.L_57:
        /*0058*/ 	.word	index@(_ZN3cub18CUB_300001_SM_10006detail11EmptyKernelIvEEvv)
        /*005c*/ 	.word	0x00000000


	//----- nvinfo : EIATTR_MIN_STACK_SIZE
	.align		4
.L_58:
        /*0060*/ 	.byte	0x04, 0x12
        /*0062*/ 	.short	(.L_60 - .L_59)
	.align		4
.L_59:
        /*0064*/ 	.word	index@(_Z11matrix_multPfS_S_i)
        /*0068*/ 	.word	0x00000000
.L_60:


//--------------------- .nv.compat                --------------------------
	.section	.nv.compat,"",@"SHT_CUDA_COMPAT_INFO"
	.align	4
        /*0000*/ 	.byte	0x02, 0x09, 0x00, 0x00, 0x02, 0x02, 0x01, 0x00, 0x02, 0x05, 0x05, 0x00, 0x03, 0x07, 0x01, 0x01
        /*0010*/ 	.byte	0x02, 0x03, 0x00, 0x00, 0x02, 0x06, 0x01, 0x00, 0x04, 0x0b, 0x08, 0x00, 0x09, 0x00, 0x00, 0x00
        /*0020*/ 	.byte	0x00, 0x00, 0x00, 0x00


//--------------------- .nv.info._ZN3cub18CUB_300001_SM_10006detail8for_each13static_kernelINS2_12policy_hub_t12policy_500_tEmN6thrust24THRUST_300001_SM_1000_NS8cuda_cub20__uninitialized_fill7functorINS7_10device_ptrIfEEfEEEEvT0_T1_ --------------------------
	.section	.nv.info._ZN3cub18CUB_300001_SM_10006detail8for_each13static_kernelINS2_12policy_hub_t12policy_500_tEmN6thrust24THRUST_300001_SM_1000_NS8cuda_cub20__uninitialized_fill7functorINS7_10device_ptrIfEEfEEEEvT0_T1_,"",@"SHT_CUDA_INFO"
	.sectionflags	@""
	.align	4


	//----- nvinfo : EIATTR_CUDA_API_VERSION
	.align		4
        /*0000*/ 	.byte	0x04, 0x37
        /*0002*/ 	.short	(.L_62 - .L_61)
.L_61:
        /*0004*/ 	.word	0x00000082


	//----- nvinfo : EIATTR_KPARAM_INFO
	.align		4
.L_62:
        /*0008*/ 	.byte	0x04, 0x17
        /*000a*/ 	.short	(.L_64 - .L_63)
.L_63:
        /*000c*/ 	.word	0x00000000
        /*0010*/ 	.short	0x0001
        /*0012*/ 	.short	0x0008
        /*0014*/ 	.byte	0x00, 0xf0, 0x41, 0x00


	//----- nvinfo : EIATTR_KPARAM_INFO
	.align		4
.L_64:
        /*0018*/ 	.byte	0x04, 0x17
        /*001a*/ 	.short	(.L_66 - .L_65)
.L_65:
        /*001c*/ 	.word	0x00000000
        /*0020*/ 	.short	0x0000
        /*0022*/ 	.short	0x0000
        /*0024*/ 	.byte	0x00, 0xf0, 0x21, 0x00


	//----- nvinfo : EIATTR_SPARSE_MMA_MASK
	.align		4
.L_66:
        /*0028*/ 	.byte	0x03, 0x50
        /*002a*/ 	.short	0x0000


	//----- nvinfo : EIATTR_MAXREG_COUNT
	.align		4
        /*002c*/ 	.byte	0x03, 0x1b
        /*002e*/ 	.short	0x00ff


	//----- nvinfo : EIATTR_MERCURY_ISA_VERSION
	.align		4
        /*0030*/ 	.byte	0x03, 0x5f
        /*0032*/ 	.short	0x0101


	//----- nvinfo : EIATTR_VRC_CTA_INIT_COUNT
	.align		4
        /*0034*/ 	.byte	0x02, 0x4a
	.zero		1
	.zero		1


	//----- nvinfo : EIATTR_EXIT_INSTR_OFFSETS
	.align		4
        /*0038*/ 	.byte	0x04, 0x1c
        /*003a*/ 	.short	(.L_68 - .L_67)


	//   ....[0]....
.L_67:
        /*003c*/ 	.word	0x00000130


	//   ....[1]....
        /*0040*/ 	.word	0x00000230


	//   ....[2]....
        /*0044*/ 	.word	0x00000260


	//----- nvinfo : EIATTR_MAX_THREADS
	.align		4
.L_68:
        /*0048*/ 	.byte	0x04, 0x05
        /*004a*/ 	.short	(.L_70 - .L_69)
.L_69:
        /*004c*/ 	.word	0x00000100
        /*0050*/ 	.word	0x00000001
        /*0054*/ 	.word	0x00000001


	//----- nvinfo : EIATTR_CBANK_PARAM_SIZE
	.align		4
.L_70:
        /*0058*/ 	.byte	0x03, 0x19
        /*005a*/ 	.short	0x0018


	//----- nvinfo : EIATTR_PARAM_CBANK
	.align		4
        /*005c*/ 	.byte	0x04, 0x0a
        /*005e*/ 	.short	(.L_72 - .L_71)
	.align		4
.L_71:
        /*0060*/ 	.word	index@(.nv.constant0._ZN3cub18CUB_300001_SM_10006detail8for_each13static_kernelINS2_12policy_hub_t12policy_500_tEmN6thrust24THRUST_300001_SM_1000_NS8cuda_cub20__uninitialized_fill7functorINS7_10device_ptrIfEEfEEEEvT0_T1_)
        /*0064*/ 	.short	0x0380
        /*0066*/ 	.short	0x0018


	//----- nvinfo : EIATTR_SW_WAR
	.align		4
.L_72:
        /*0068*/ 	.byte	0x04, 0x36
        /*006a*/ 	.short	(.L_74 - .L_73)
.L_73:
        /*006c*/ 	.word	0x00000008
.L_74:


//--------------------- .nv.info._ZN3cub18CUB_300001_SM_10006detail11EmptyKernelIvEEvv --------------------------
	.section	.nv.info._ZN3cub18CUB_300001_SM_10006detail11EmptyKernelIvEEvv,"",@"SHT_CUDA_INFO"
	.sectionflags	@""
	.align	4


	//----- nvinfo : EIATTR_CUDA_API_VERSION
	.align		4
        /*0000*/ 	.byte	0x04, 0x37
        /*0002*/ 	.short	(.L_76 - .L_75)
.L_75:
        /*0004*/ 	.word	0x00000082


	//----- nvinfo : EIATTR_SPARSE_MMA_MASK
	.align		4
.L_76:
        /*0008*/ 	.byte	0x03, 0x50
        /*000a*/ 	.short	0x0000


	//----- nvinfo : EIATTR_MAXREG_COUNT
	.align		4
        /*000c*/ 	.byte	0x03, 0x1b
        /*000e*/ 	.short	0x00ff


	//----- nvinfo : EIATTR_MERCURY_ISA_VERSION
	.align		4
        /*0010*/ 	.byte	0x03, 0x5f
        /*0012*/ 	.short	0x0101


	//----- nvinfo : EIATTR_VRC_CTA_INIT_COUNT
	.align		4
        /*0014*/ 	.byte	0x02, 0x4a
	.zero		1
	.zero		1


	//----- nvinfo : EIATTR_EXIT_INSTR_OFFSETS
	.align		4
        /*0018*/ 	.byte	0x04, 0x1c
        /*001a*/ 	.short	(.L_78 - .L_77)


	//   ....[0]....
.L_77:
        /*001c*/ 	.word	0x00000010


	//----- nvinfo : EIATTR_SW_WAR
	.align		4
.L_78:
        /*0020*/ 	.byte	0x04, 0x36
        /*0022*/ 	.short	(.L_80 - .L_79)
.L_79:
        /*0024*/ 	.word	0x00000008
.L_80:


//--------------------- .nv.info._Z11matrix_multPfS_S_i --------------------------
	.section	.nv.info._Z11matrix_multPfS_S_i,"",@"SHT_CUDA_INFO"
	.sectionflags	@""
	.align	4


	//----- nvinfo : EIATTR_CUDA_API_VERSION
	.align		4
        /*0000*/ 	.byte	0x04, 0x37
        /*0002*/ 	.short	(.L_82 - .L_81)
.L_81:
        /*0004*/ 	.word	0x00000082


	//----- nvinfo : EIATTR_KPARAM_INFO
	.align		4
.L_82:
        /*0008*/ 	.byte	0x04, 0x17
        /*000a*/ 	.short	(.L_84 - .L_83)
.L_83:
        /*000c*/ 	.word	0x00000000
        /*0010*/ 	.short	0x0003
        /*0012*/ 	.short	0x0018
        /*0014*/ 	.byte	0x00, 0xf0, 0x11, 0x00


	//----- nvinfo : EIATTR_KPARAM_INFO
	.align		4
.L_84:
        /*0018*/ 	.byte	0x04, 0x17
        /*001a*/ 	.short	(.L_86 - .L_85)
.L_85:
        /*001c*/ 	.word	0x00000000
        /*0020*/ 	.short	0x0002
        /*0022*/ 	.short	0x0010
        /*0024*/ 	.byte	0x00, 0xf5, 0x21, 0x00


	//----- nvinfo : EIATTR_KPARAM_INFO
	.align		4
.L_86:
        /*0028*/ 	.byte	0x04, 0x17
        /*002a*/ 	.short	(.L_88 - .L_87)
.L_87:
        /*002c*/ 	.word	0x00000000
        /*0030*/ 	.short	0x0001
        /*0032*/ 	.short	0x0008
        /*0034*/ 	.byte	0x00, 0xf5, 0x21, 0x00


	//----- nvinfo : EIATTR_KPARAM_INFO
	.align		4
.L_88:
        /*0038*/ 	.byte	0x04, 0x17
        /*003a*/ 	.short	(.L_90 - .L_89)
.L_89:
        /*003c*/ 	.word	0x00000000
        /*0040*/ 	.short	0x0000
        /*0042*/ 	.short	0x0000
        /*0044*/ 	.byte	0x00, 0xf5, 0x21, 0x00


	//----- nvinfo : EIATTR_SPARSE_MMA_MASK
	.align		4
.L_90:
        /*0048*/ 	.byte	0x03, 0x50
        /*004a*/ 	.short	0x0000


	//----- nvinfo : EIATTR_MAXREG_COUNT
	.align		4
        /*004c*/ 	.byte	0x03, 0x1b
        /*004e*/ 	.short	0x00ff


	//----- nvinfo : EIATTR_MERCURY_ISA_VERSION
	.align		4
        /*0050*/ 	.byte	0x03, 0x5f
        /*0052*/ 	.short	0x0101


	//----- nvinfo : EIATTR_VRC_CTA_INIT_COUNT
	.align		4
        /*0054*/ 	.byte	0x02, 0x4a
	.zero		1
	.zero		1


	//----- nvinfo : EIATTR_EXIT_INSTR_OFFSETS
	.align		4
        /*0058*/ 	.byte	0x04, 0x1c
        /*005a*/ 	.short	(.L_92 - .L_91)


	//   ....[0]....
.L_91:
        /*005c*/ 	.word	0x000000c0


	//   ....[1]....
        /*0060*/ 	.word	0x00000a90


	//----- nvinfo : EIATTR_CBANK_PARAM_SIZE
	.align		4
.L_92:
        /*0064*/ 	.byte	0x03, 0x19
        /*0066*/ 	.short	0x001c


	//----- nvinfo : EIATTR_PARAM_CBANK
	.align		4
        /*0068*/ 	.byte	0x04, 0x0a
        /*006a*/ 	.short	(.L_94 - .L_93)
	.align		4
.L_93:
        /*006c*/ 	.word	index@(.nv.constant0._Z11matrix_multPfS_S_i)
        /*0070*/ 	.short	0x0380
        /*0072*/ 	.short	0x001c


	//----- nvinfo : EIATTR_SW_WAR
	.align		4
.L_94:
        /*0074*/ 	.byte	0x04, 0x36
        /*0076*/ 	.short	(.L_96 - .L_95)
.L_95:
        /*0078*/ 	.word	0x00000008
.L_96:


//--------------------- .nv.callgraph             --------------------------
	.section	.nv.callgraph,"",@"SHT_CUDA_CALLGRAPH"
	.align	4
	.sectionentsize	8
	.align		4
        /*0000*/ 	.word	0x00000000
	.align		4
        /*0004*/ 	.word	0xffffffff
	.align		4
        /*0008*/ 	.word	0x00000000
	.align		4
        /*000c*/ 	.word	0xfffffffe
	.align		4
        /*0010*/ 	.word	0x00000000
	.align		4
        /*0014*/ 	.word	0xfffffffd
	.align		4
        /*0018*/ 	.word	0x00000000
	.align		4
        /*001c*/ 	.word	0xfffffffc


//--------------------- .nv.constant4             --------------------------
	.section	.nv.constant4,"a",@progbits
	.align	8
	.align		8
.nv.constant4:
        /*0000*/ 	.dword	_ZN34_INTERNAL_63c25f1e_4_k_cu_b202501e4cuda3std3__45__cpo5beginE
	.align		8
        /*0008*/ 	.dword	_ZN34_INTERNAL_63c25f1e_4_k_cu_b202501e4cuda3std3__45__cpo3endE
	.align		8
        /*0010*/ 	.dword	_ZN34_INTERNAL_63c25f1e_4_k_cu_b202501e4cuda3std3__45__cpo6cbeginE
	.align		8
        /*0018*/ 	.dword	_ZN34_INTERNAL_63c25f1e_4_k_cu_b202501e4cuda3std3__45__cpo4cendE
	.align		8
        /*0020*/ 	.dword	_ZN34_INTERNAL_63c25f1e_4_k_cu_b202501e4cuda3std3__45__cpo6rbeginE
	.align		8
        /*0028*/ 	.dword	_ZN34_INTERNAL_63c25f1e_4_k_cu_b202501e4cuda3std3__45__cpo4rendE
	.align		8
        /*0030*/ 	.dword	_ZN34_INTERNAL_63c25f1e_4_k_cu_b202501e4cuda3std3__45__cpo7crbeginE
	.align		8
        /*0038*/ 	.dword	_ZN34_INTERNAL_63c25f1e_4_k_cu_b202501e4cuda3std3__45__cpo5crendE
	.align		8
        /*0040*/ 	.dword	_ZN34_INTERNAL_63c25f1e_4_k_cu_b202501e4cuda3std3__436_GLOBAL__N__63c25f1e_4_k_cu_b202501e6ignoreE
	.align		8
        /*0048*/ 	.dword	_ZN34_INTERNAL_63c25f1e_4_k_cu_b202501e4cuda3std3__419piecewise_constructE
	.align		8
        /*0050*/ 	.dword	_ZN34_INTERNAL_63c25f1e_4_k_cu_b202501e4cuda3std3__48in_placeE
	.align		8
        /*0058*/ 	.dword	_ZN34_INTERNAL_63c25f1e_4_k_cu_b202501e4cuda3std3__420unreachable_sentinelE
	.align		8
        /*0060*/ 	.dword	_ZN34_INTERNAL_63c25f1e_4_k_cu_b202501e4cuda3std3__47nulloptE
	.align		8
        /*0068*/ 	.dword	_ZN34_INTERNAL_63c25f1e_4_k_cu_b202501e4cuda3std3__48unexpectE
	.align		8
        /*0070*/ 	.dword	_ZN34_INTERNAL_63c25f1e_4_k_cu_b202501e4cuda3std6ranges3__45__cpo4swapE
	.align		8
        /*0078*/ 	.dword	_ZN34_INTERNAL_63c25f1e_4_k_cu_b202501e4cuda3std6ranges3__45__cpo9iter_moveE
	.align		8
        /*0080*/ 	.dword	_ZN34_INTERNAL_63c25f1e_4_k_cu_b202501e4cuda3std6ranges3__45__cpo5beginE
	.align		8
        /*0088*/ 	.dword	_ZN34_INTERNAL_63c25f1e_4_k_cu_b202501e4cuda3std6ranges3__45__cpo3endE
	.align		8
        /*0090*/ 	.dword	_ZN34_INTERNAL_63c25f1e_4_k_cu_b202501e4cuda3std6ranges3__45__cpo6cbeginE
	.align		8
        /*0098*/ 	.dword	_ZN34_INTERNAL_63c25f1e_4_k_cu_b202501e4cuda3std6ranges3__45__cpo4cendE
	.align		8
        /*00a0*/ 	.dword	_ZN34_INTERNAL_63c25f1e_4_k_cu_b202501e4cuda3std6ranges3__45__cpo7advanceE
	.align		8
        /*00a8*/ 	.dword	_ZN34_INTERNAL_63c25f1e_4_k_cu_b202501e4cuda3std6ranges3__45__cpo9iter_swapE
	.align		8
        /*00b0*/ 	.dword	_ZN34_INTERNAL_63c25f1e_4_k_cu_b202501e4cuda3std6ranges3__45__cpo4nextE
	.align		8
        /*00b8*/ 	.dword	_ZN34_INTERNAL_63c25f1e_4_k_cu_b202501e4cuda3std6ranges3__45__cpo4prevE
	.align		8
        /*00c0*/ 	.dword	_ZN34_INTERNAL_63c25f1e_4_k_cu_b202501e4cuda3std6ranges3__45__cpo4dataE
	.align		8
        /*00c8*/ 	.dword	_ZN34_INTERNAL_63c25f1e_4_k_cu_b202501e4cuda3std6ranges3__45__cpo5cdataE
	.align		8
        /*00d0*/ 	.dword	_ZN34_INTERNAL_63c25f1e_4_k_cu_b202501e4cuda3std6ranges3__45__cpo4sizeE
	.align		8
        /*00d8*/ 	.dword	_ZN34_INTERNAL_63c25f1e_4_k_cu_b202501e4cuda3std6ranges3__45__cpo5ssizeE
	.align		8
        /*00e0*/ 	.dword	_ZN34_INTERNAL_63c25f1e_4_k_cu_b202501e4cuda3std6ranges3__45__cpo8distanceE
	.align		8
        /*00e8*/ 	.dword	_ZN34_INTERNAL_63c25f1e_4_k_cu_b202501e6thrust24THRUST_300001_SM_1000_NS8cuda_cub3parE
	.align		8
        /*00f0*/ 	.dword	_ZN34_INTERNAL_63c25f1e_4_k_cu_b202501e6thrust24THRUST_300001_SM_1000_NS8cuda_cub10par_nosyncE
	.align		8
        /*00f8*/ 	.dword	_ZN34_INTERNAL_63c25f1e_4_k_cu_b202501e6thrust24THRUST_300001_SM_1000_NS6system6detail10sequential3seqE
	.align		8
        /*0100*/ 	.dword	_ZN34_INTERNAL_63c25f1e_4_k_cu_b202501e6thrust24THRUST_300001_SM_1000_NS12placeholders2_1E
	.align		8
        /*0108*/ 	.dword	_ZN34_INTERNAL_63c25f1e_4_k_cu_b202501e6thrust24THRUST_300001_SM_1000_NS12placeholders2_2E
	.align		8
        /*0110*/ 	.dword	_ZN34_INTERNAL_63c25f1e_4_k_cu_b202501e6thrust24THRUST_300001_SM_1000_NS12placeholders2_3E
	.align		8
        /*0118*/ 	.dword	_ZN34_INTERNAL_63c25f1e_4_k_cu_b202501e6thrust24THRUST_300001_SM_1000_NS12placeholders2_4E
	.align		8
        /*0120*/ 	.dword	_ZN34_INTERNAL_63c25f1e_4_k_cu_b202501e6thrust24THRUST_300001_SM_1000_NS12placeholders2_5E
	.align		8
        /*0128*/ 	.dword	_ZN34_INTERNAL_63c25f1e_4_k_cu_b202501e6thrust24THRUST_300001_SM_1000_NS12placeholders2_6E
	.align		8
        /*0130*/ 	.dword	_ZN34_INTERNAL_63c25f1e_4_k_cu_b202501e6thrust24THRUST_300001_SM_1000_NS12placeholders2_7E
	.align		8
        /*0138*/ 	.dword	_ZN34_INTERNAL_63c25f1e_4_k_cu_b202501e6thrust24THRUST_300001_SM_1000_NS12placeholders2_8E
	.align		8
        /*0140*/ 	.dword	_ZN34_INTERNAL_63c25f1e_4_k_cu_b202501e6thrust24THRUST_300001_SM_1000_NS12placeholders2_9E
	.align		8
        /*0148*/ 	.dword	_ZN34_INTERNAL_63c25f1e_4_k_cu_b202501e6thrust24THRUST_300001_SM_1000_NS12placeholders3_10E
	.align		8
        /*0150*/ 	.dword	_ZN34_INTERNAL_63c25f1e_4_k_cu_b202501e6thrust24THRUST_300001_SM_1000_NS3seqE


//--------------------- .text._ZN3cub18CUB_300001_SM_10006detail8for_each13static_kernelINS2_12policy_hub_t12policy_500_tEmN6thrust24THRUST_300001_SM_1000_NS8cuda_cub20__uninitialized_fill7functorINS7_10device_ptrIfEEfEEEEvT0_T1_ --------------------------
	.section	.text._ZN3cub18CUB_300001_SM_10006detail8for_each13static_kernelINS2_12policy_hub_t12policy_500_tEmN6thrust24THRUST_300001_SM_1000_NS8cuda_cub20__uninitialized_fill7functorINS7_10device_ptrIfEEfEEEEvT0_T1_,"ax",@progbits
	.align	128
        .global         _ZN3cub18CUB_300001_SM_10006detail8for_each13static_kernelINS2_12policy_hub_t12policy_500_tEmN6thrust24THRUST_300001_SM_1000_NS8cuda_cub20__uninitialized_fill7functorINS7_10device_ptrIfEEfEEEEvT0_T1_
        .type           _ZN3cub18CUB_300001_SM_10006detail8for_each13static_kernelINS2_12policy_hub_t12policy_500_tEmN6thrust24THRUST_300001_SM_1000_NS8cuda_cub20__uninitialized_fill7functorINS7_10device_ptrIfEEfEEEEvT0_T1_,@function
        .size           _ZN3cub18CUB_300001_SM_10006detail8for_each13static_kernelINS2_12policy_hub_t12policy_500_tEmN6thrust24THRUST_300001_SM_1000_NS8cuda_cub20__uninitialized_fill7functorINS7_10device_ptrIfEEfEEEEvT0_T1_,(.L_x_8 - _ZN3cub18CUB_300001_SM_10006detail8for_each13static_kernelINS2_12policy_hub_t12policy_500_tEmN6thrust24THRUST_300001_SM_1000_NS8cuda_cub20__uninitialized_fill7functorINS7_10device_ptrIfEEfEEEEvT0_T1_)
        .other          _ZN3cub18CUB_300001_SM_10006detail8for_each13static_kernelINS2_12policy_hub_t12policy_500_tEmN6thrust24THRUST_300001_SM_1000_NS8cuda_cub20__uninitialized_fill7functorINS7_10device_ptrIfEEfEEEEvT0_T1_,@"STO_CUDA_ENTRY STV_DEFAULT"
_ZN3cub18CUB_300001_SM_10006detail8for_each13static_kernelINS2_12policy_hub_t12policy_500_tEmN6thrust24THRUST_300001_SM_1000_NS8cuda_cub20__uninitialized_fill7functorINS7_10device_ptrIfEEfEEEEvT0_T1_:
.text._ZN3cub18CUB_300001_SM_10006detail8for_each13static_kernelINS2_12policy_hub_t12policy_500_tEmN6thrust24THRUST_300001_SM_1000_NS8cuda_cub20__uninitialized_fill7functorINS7_10device_ptrIfEEfEEEEvT0_T1_:
[----:B------:R-:W-:Y:S08]  /*0000*/  LDC R1, c[0x0][0x37c] ;  /* 0x0000df00ff017b82 */ /* 0x000ff00000000800 */
[----:B------:R-:W0:Y:S01]  /*0010*/  S2UR UR4, SR_CTAID.X ;  /* 0x00000000000479c3 */ /* 0x000e220000002500 */
[----:B------:R-:W1:Y:S01]  /*0020*/  LDCU.64 UR6, c[0x0][0x380] ;  /* 0x00007000ff0677ac */ /* 0x000e620008000a00 */
[----:B------:R-:W2:Y:S01]  /*0030*/  LDCU.64 UR8, c[0x0][0x358] ;  /* 0x00006b00ff0877ac */ /* 0x000ea20008000a00 */
[----:B0-----:R-:W-:-:S04]  /*0040*/  UIMAD.WIDE.U32 UR4, UR4, 0x200, URZ ;  /* 0x00000200040478a5 */ /* 0x001fc8000f8e00ff */
[----:B-1----:R-:W-:-:S04]  /*0050*/  UIADD3 UR6, UP0, UPT, -UR4, UR6, URZ ;  /* 0x0000000604067290 */ /* 0x002fc8000ff1e1ff */
[----:B------:R-:W-:Y:S02]  /*0060*/  UIADD3.X UR7, UPT, UPT, ~UR5, UR7, URZ, UP0, !UPT ;  /* 0x0000000705077290 */ /* 0x000fe400087fe5ff */
[----:B------:R-:W-:-:S04]  /*0070*/  UISETP.GE.U32.AND UP0, UPT, UR6, 0x200, UPT ;  /* 0x000002000600788c */ /* 0x000fc8000bf06070 */
[----:B------:R-:W-:-:S09]  /*0080*/  UISETP.GE.U32.AND.EX UP0, UPT, UR7, URZ, UPT, UP0 ;  /* 0x000000ff0700728c */ /* 0x000fd2000bf06100 */
[----:B--2---:R-:W-:Y:S05]  /*0090*/  BRA.U !UP0, `(.L_x_0) ;  /* 0x0000000108287547 */ /* 0x004fea000b800000 */
[----:B------:R-:W0:Y:S01]  /*00a0*/  S2R R0, SR_TID.X ;  /* 0x0000000000007919 */ /* 0x000e220000002100 */
[----:B------:R-:W1:Y:S01]  /*00b0*/  LDCU.64 UR6, c[0x0][0x388] ;  /* 0x00007100ff0677ac */ /* 0x000e620008000a00 */
[----:B------:R-:W2:Y:S01]  /*00c0*/  LDC R5, c[0x0][0x390] ;  /* 0x0000e400ff057b82 */ /* 0x000ea20000000800 */
[----:B0-----:R-:W-:-:S05]  /*00d0*/  IADD3 R0, P0, PT, R0, UR4, RZ ;  /* 0x0000000400007c10 */ /* 0x001fca000ff1e0ff */
[----:B------:R-:W-:Y:S01]  /*00e0*/  IMAD.X R3, RZ, RZ, UR5, P0 ;  /* 0x00000005ff037e24 */ /* 0x000fe200080e06ff */
[----:B-1----:R-:W-:-:S04]  /*00f0*/  LEA R2, P0, R0, UR6, 0x2 ;  /* 0x0000000600027c11 */ /* 0x002fc8000f8010ff */
[----:B------:R-:W-:-:S05]  /*0100*/  LEA.HI.X R3, R0, UR7, R3, 0x2, P0 ;  /* 0x0000000700037c11 */ /* 0x000fca00080f1403 */
[----:B--2---:R-:W-:Y:S04]  /*0110*/  STG.E desc[UR8][R2.64], R5 ;  /* 0x0000000502007986 */ /* 0x004fe8000c101908 */
[----:B------:R-:W-:Y:S01]  /*0120*/  STG.E desc[UR8][R2.64+0x400], R5 ;  /* 0x0004000502007986 */ /* 0x000fe2000c101908 */
[----:B------:R-:W-:Y:S05]  /*0130*/  EXIT ;  /* 0x000000000000794d */ /* 0x000fea0003800000 */
.L_x_0:
[----:B------:R-:W0:Y:S01]  /*0140*/  S2R R0, SR_TID.X ;  /* 0x0000000000007919 */ /* 0x000e220000002100 */
[----:B------:R-:W-:Y:S01]  /*0150*/  IMAD.U32 R2, RZ, RZ, UR7 ;  /* 0x00000007ff027e24 */ /* 0x000fe2000f8e00ff */
[----:B------:R-:W1:Y:S01]  /*0160*/  LDCU.64 UR10, c[0x0][0x388] ;  /* 0x00007100ff0a77ac */ /* 0x000e620008000a00 */
[----:B------:R-:W-:Y:S01]  /*0170*/  IMAD.U32 R4, RZ, RZ, UR7 ;  /* 0x00000007ff047e24 */ /* 0x000fe2000f8e00ff */
[----:B0-----:R-:W-:-:S04]  /*0180*/  ISETP.LT.U32.AND P0, PT, R0, UR6, PT ;  /* 0x0000000600007c0c */ /* 0x001fc8000bf01070 */
[----:B------:R-:W-:Y:S01]  /*0190*/  ISETP.GT.U32.AND.EX P0, PT, R2, RZ, PT, P0 ;  /* 0x000000ff0200720c */ /* 0x000fe20003f04100 */
[C---:B------:R-:W-:Y:S01]  /*01a0*/  VIADD R2, R0.reuse, 0x100 ;  /* 0x0000010000027836 */ /* 0x040fe20000000000 */
[----:B------:R-:W-:-:S04]  /*01b0*/  IADD3 R0, P2, PT, R0, UR4, RZ ;  /* 0x0000000400007c10 */ /* 0x000fc8000ff5e0ff */
[----:B------:R-:W-:Y:S01]  /*01c0*/  ISETP.LT.U32.AND P1, PT, R2, UR6, PT ;  /* 0x0000000602007c0c */ /* 0x000fe2000bf21070 */
[----:B------:R-:W-:Y:S01]  /*01d0*/  IMAD.X R3, RZ, RZ, UR5, P2 ;  /* 0x00000005ff037e24 */ /* 0x000fe200090e06ff */
[----:B-1----:R-:W-:Y:S02]  /*01e0*/  LEA R2, P2, R0, UR10, 0x2 ;  /* 0x0000000a00027c11 */ /* 0x002fe4000f8410ff */
[----:B------:R-:W-:Y:S02]  /*01f0*/  ISETP.GT.U32.AND.EX P1, PT, R4, RZ, PT, P1 ;  /* 0x000000ff0400720c */ /* 0x000fe40003f24110 */
[----:B------:R-:W-:Y:S01]  /*0200*/  LEA.HI.X R3, R0, UR11, R3, 0x2, P2 ;  /* 0x0000000b00037c11 */ /* 0x000fe200090f1403 */
[----:B------:R-:W0:Y:S04]  /*0210*/  @P0 LDC R5, c[0x0][0x390] ;  /* 0x0000e400ff050b82 */ /* 0x000e280000000800 */
[----:B0-----:R0:W-:Y:S06]  /*0220*/  @P0 STG.E desc[UR8][R2.64], R5 ;  /* 0x0000000502000986 */ /* 0x0011ec000c101908 */
[----:B------:R-:W-:Y:S05]  /*0230*/  @!P1 EXIT ;  /* 0x000000000000994d */ /* 0x000fea0003800000 */
[----:B0-----:R-:W0:Y:S02]  /*0240*/  LDC R5, c[0x0][0x390] ;  /* 0x0000e400ff057b82 */ /* 0x001e240000000800 */
[----:B0-----:R-:W-:Y:S01]  /*0250*/  STG.E desc[UR8][R2.64+0x400], R5 ;  /* 0x0004000502007986 */ /* 0x001fe2000c101908 */
[----:B------:R-:W-:Y:S05]  /*0260*/  EXIT ;  /* 0x000000000000794d */ /* 0x000fea0003800000 */
.L_x_1:
[----:B------:R-:W-:-:S00]  /*0270*/  BRA `(.L_x_1) ;  /* 0xfffffffc00fc7947 */ /* 0x000fc0000383ffff */
[----:B------:R-:W-:-:S00]  /*0280*/  NOP ;  /* 0x0000000000007918 */ /* 0x000fc00000000000 */
[----:B------:R-:W-:-:S00]  /*0290*/  NOP ;  /* 0x0000000000007918 */ /* 0x000fc00000000000 */
[----:B------:R-:W-:-:S00]  /*02a0*/  NOP ;  /* 0x0000000000007918 */ /* 0x000fc00000000000 */
[----:B------:R-:W-:-:S00]  /*02b0*/  NOP ;  /* 0x0000000000007918 */ /* 0x000fc00000000000 */
[----:B------:R-:W-:-:S00]  /*02c0*/  NOP ;  /* 0x0000000000007918 */ /* 0x000fc00000000000 */
[----:B------:R-:W-:-:S00]  /*02d0*/  NOP ;  /* 0x0000000000007918 */ /* 0x000fc00000000000 */
[----:B------:R-:W-:-:S00]  /*02e0*/  NOP ;  /* 0x0000000000007918 */ /* 0x000fc00000000000 */
[----:B------:R-:W-:-:S00]  /*02f0*/  NOP ;  /* 0x0000000000007918 */ /* 0x000fc00000000000 */
.L_x_8:


//--------------------- .text._ZN3cub18CUB_300001_SM_10006detail11EmptyKernelIvEEvv --------------------------
	.section	.text._ZN3cub18CUB_300001_SM_10006detail11EmptyKernelIvEEvv,"ax",@progbits
	.align	128
        .global         _ZN3cub18CUB_300001_SM_10006detail11EmptyKernelIvEEvv
        .type           _ZN3cub18CUB_300001_SM_10006detail11EmptyKernelIvEEvv,@function
        .size           _ZN3cub18CUB_300001_SM_10006detail11EmptyKernelIvEEvv,(.L_x_9 - _ZN3cub18CUB_300001_SM_10006detail11EmptyKernelIvEEvv)
        .other          _ZN3cub18CUB_300001_SM_10006detail11EmptyKernelIvEEvv,@"STO_CUDA_ENTRY STV_DEFAULT"
_ZN3cub18CUB_300001_SM_10006detail11EmptyKernelIvEEvv:
.text._ZN3cub18CUB_300001_SM_10006detail11EmptyKernelIvEEvv:
[----:B------:R-:W-:Y:S01]  /*0000*/  LDC R1, c[0x0][0x37c] ;  /* 0x0000df00ff017b82 */ /* 0x000fe20000000800 */
[----:B------:R-:W-:Y:S05]  /*0010*/  EXIT ;  /* 0x000000000000794d */ /* 0x000fea0003800000 */
.L_x_2:
        /* <DEDUP_REMOVED lines=14> */
.L_x_9:


//--------------------- .text._Z11matrix_multPfS_S_i --------------------------
	.section	.text._Z11matrix_multPfS_S_i,"ax",@progbits
	.align	128
        .global         _Z11matrix_multPfS_S_i
        .type           _Z11matrix_multPfS_S_i,@function
        .size           _Z11matrix_multPfS_S_i,(.L_x_10 - _Z11matrix_multPfS_S_i)
        .other          _Z11matrix_multPfS_S_i,@"STO_CUDA_ENTRY STV_DEFAULT"
_Z11matrix_multPfS_S_i:
.text._Z11matrix_multPfS_S_i:
[----:B------:R-:W-:Y:S01]  /*0000*/  LDC R1, c[0x0][0x37c] ;  /* 0x0000df00ff017b82 */ /* 0x000fe20000000800 */
[----:B------:R-:W0:Y:S07]  /*0010*/  S2R R3, SR_TID.X ;  /* 0x0000000000037919 */ /* 0x000e2e0000002100 */
[----:B------:R-:W0:Y:S01]  /*0020*/  LDC R0, c[0x0][0x360] ;  /* 0x0000d800ff007b82 */ /* 0x000e220000000800 */
[----:B------:R-:W1:Y:S01]  /*0030*/  LDCU UR20, c[0x0][0x398] ;  /* 0x00007300ff1477ac */ /* 0x000e620008000800 */
[----:B------:R-:W2:Y:S06]  /*0040*/  S2R R2, SR_TID.Y ;  /* 0x0000000000027919 */ /* 0x000eac0000002200 */
[----:B------:R-:W0:Y:S08]  /*0050*/  S2UR UR4, SR_CTAID.X ;  /* 0x00000000000479c3 */ /* 0x000e300000002500 */
[----:B------:R-:W2:Y:S08]  /*0060*/  S2UR UR5, SR_CTAID.Y ;  /* 0x00000000000579c3 */ /* 0x000eb00000002600 */
[----:B------:R-:W2:Y:S01]  /*0070*/  LDC R13, c[0x0][0x364] ;  /* 0x0000d900ff0d7b82 */ /* 0x000ea20000000800 */
[----:B0-----:R-:W-:-:S02]  /*0080*/  IMAD R0, R0, UR4, R3 ;  /* 0x0000000400007c24 */ /* 0x001fc4000f8e0203 */
[----:B--2---:R-:W-:-:S05]  /*0090*/  IMAD R13, R13, UR5, R2 ;  /* 0x000000050d0d7c24 */ /* 0x004fca000f8e0202 */
[----:B------:R-:W-:-:S04]  /*00a0*/  VIMNMX R2, PT, PT, R0, R13, !PT ;  /* 0x0000000d00027248 */ /* 0x000fc80007fe0100 */
[----:B-1----:R-:W-:-:S13]  /*00b0*/  ISETP.GE.AND P0, PT, R2, UR20, PT ;  /* 0x0000001402007c0c */ /* 0x002fda000bf06270 */
[----:B------:R-:W-:Y:S05]  /*00c0*/  @P0 EXIT ;  /* 0x000000000000094d */ /* 0x000fea0003800000 */
[----:B------:R-:W-:Y:S01]  /*00d0*/  UISETP.GE.U32.AND UP0, UPT, UR20, 0x8, UPT ;  /* 0x000000081400788c */ /* 0x000fe2000bf06070 */
[----:B------:R-:W-:Y:S02]  /*00e0*/  HFMA2 R12, -RZ, RZ, 0, 0 ;  /* 0x00000000ff0c7431 */ /* 0x000fe400000001ff */
[----:B------:R-:W-:Y:S01]  /*00f0*/  IMAD R13, R13, UR20, RZ ;  /* 0x000000140d0d7c24 */ /* 0x000fe2000f8e02ff */
[----:B------:R-:W-:Y:S01]  /*0100*/  UMOV UR4, URZ ;  /* 0x000000ff00047c82 */ /* 0x000fe20008000000 */
[----:B------:R-:W0:Y:S04]  /*0110*/  LDCU.64 UR18, c[0x0][0x358] ;  /* 0x00006b00ff1277ac */ /* 0x000e280008000a00 */
[----:B------:R-:W-:Y:S05]  /*0120*/  BRA.U !UP0, `(.L_x_3) ;  /* 0x0000000508047547 */ /* 0x000fea000b800000 */
[----:B------:R-:W1:Y:S01]  /*0130*/  LDCU.128 UR24, c[0x0][0x380] ;  /* 0x00007000ff1877ac */ /* 0x000e620008000c00 */
[----:B------:R-:W-:Y:S02]  /*0140*/  MOV R12, RZ ;  /* 0x000000ff000c7202 */ /* 0x000fe40000000f00 */
[----:B------:R-:W-:Y:S01]  /*0150*/  MOV R14, R0 ;  /* 0x00000000000e7202 */ /* 0x000fe20000000f00 */
[----:B------:R-:W-:-:S04]  /*0160*/  ULOP3.LUT UR4, UR20, 0x7ffffff8, URZ, 0xc0, !UPT ;  /* 0x7ffffff814047892 */ /* 0x000fc8000f8ec0ff */
[----:B------:R-:W-:Y:S01]  /*0170*/  UIADD3 UR5, UPT, UPT, -UR4, URZ, URZ ;  /* 0x000000ff04057290 */ /* 0x000fe2000fffe1ff */
[----:B-1----:R-:W-:Y:S01]  /*0180*/  MOV R2, UR24 ;  /* 0x0000001800027c02 */ /* 0x002fe20008000f00 */
[----:B------:R-:W-:Y:S01]  /*0190*/  UIMAD.WIDE UR6, UR20, 0x8, UR26 ;  /* 0x00000008140678a5 */ /* 0x000fe2000f8e021a */
[----:B------:R-:W-:Y:S01]  /*01a0*/  MOV R3, UR25 ;  /* 0x0000001900037c02 */ /* 0x000fe20008000f00 */
[----:B------:R-:W-:Y:S02]  /*01b0*/  UIMAD.WIDE UR8, UR20, 0xc, UR26 ;  /* 0x0000000c140878a5 */ /* 0x000fe4000f8e021a */
[----:B------:R-:W-:Y:S01]  /*01c0*/  UIMAD.WIDE UR10, UR20, 0x10, UR26 ;  /* 0x00000010140a78a5 */ /* 0x000fe2000f8e021a */
[----:B------:R-:W-:Y:S01]  /*01d0*/  IMAD.WIDE.U32 R2, R13, 0x4, R2 ;  /* 0x000000040d027825 */ /* 0x000fe200078e0002 */
[----:B------:R-:W-:Y:S02]  /*01e0*/  UIMAD.WIDE UR12, UR20, 0x14, UR26 ;  /* 0x00000014140c78a5 */ /* 0x000fe4000f8e021a */
[----:B------:R-:W-:Y:S01]  /*01f0*/  UIMAD.WIDE UR14, UR20, 0x18, UR26 ;  /* 0x00000018140e78a5 */ /* 0x000fe2000f8e021a */
[----:B------:R-:W-:Y:S01]  /*0200*/  IADD3 R2, P0, PT, R2, 0x10, RZ ;  /* 0x0000001002027810 */ /* 0x000fe20007f1e0ff */
[----:B------:R-:W-:-:S03]  /*0210*/  UIMAD.WIDE UR16, UR20, 0x1c, UR26 ;  /* 0x0000001c141078a5 */ /* 0x000fc6000f8e021a */
[----:B------:R-:W-:-:S09]  /*0220*/  IADD3.X R3, PT, PT, RZ, R3, RZ, P0, !PT ;  /* 0x00000003ff037210 */ /* 0x000fd200007fe4ff */
.L_x_4:
[----:B------:R-:W-:Y:S01]  /*0230*/  UIMAD.WIDE UR22, UR20, 0x4, UR26 ;  /* 0x00000004141678a5 */ /* 0x000fe2000f8e021a */
[----:B------:R-:W-:Y:S02]  /*0240*/  IMAD.MOV.U32 R23, RZ, RZ, 0x4 ;  /* 0x00000004ff177424 */ /* 0x000fe400078e00ff */
[----:B------:R-:W-:Y:S01]  /*0250*/  HFMA2 R11, -RZ, RZ, 0, 2.384185791015625e-07 ;  /* 0x00000004ff0b7431 */ /* 0x000fe200000001ff */
[----:B------:R-:W-:Y:S01]  /*0260*/  MOV R25, 0x4 ;  /* 0x0000000400197802 */ /* 0x000fe20000000f00 */
[----:B0-----:R-:W2:Y:S01]  /*0270*/  LDG.E R21, desc[UR18][R2.64+-0x10] ;  /* 0xfffff01202157981 */ /* 0x001ea2000c1e1900 */
[C---:B------:R-:W-:Y:S01]  /*0280*/  IMAD.WIDE R22, R14.reuse, R23, UR26 ;  /* 0x0000001a0e167e25 */ /* 0x040fe2000f8e0217 */
[----:B------:R-:W-:Y:S02]  /*0290*/  MOV R8, UR22 ;  /* 0x0000001600087c02 */ /* 0x000fe40008000f00 */
[----:B------:R-:W-:Y:S01]  /*02a0*/  MOV R9, UR23 ;  /* 0x0000001700097c02 */ /* 0x000fe20008000f00 */
[----:B------:R-:W3:Y:S02]  /*02b0*/  LDG.E R19, desc[UR18][R2.64+-0xc] ;  /* 0xfffff41202137981 */ /* 0x000ee4000c1e1900 */
[----:B------:R-:W-:-:S02]  /*02c0*/  IMAD.WIDE R8, R14, 0x4, R8 ;  /* 0x000000040e087825 */ /* 0x000fc400078e0208 */
[----:B------:R-:W2:Y:S01]  /*02d0*/  LDG.E R22, desc[UR18][R22.64] ;  /* 0x0000001216167981 */ /* 0x000ea2000c1e1900 */
[----:B------:R-:W-:Y:S01]  /*02e0*/  MOV R5, 0x4 ;  /* 0x0000000400057802 */ /* 0x000fe20000000f00 */
[C---:B------:R-:W-:Y:S02]  /*02f0*/  IMAD.WIDE R24, R14.reuse, R25, UR6 ;  /* 0x000000060e187e25 */ /* 0x040fe4000f8e0219 */
[----:B------:R0:W3:Y:S02]  /*0300*/  LDG.E R20, desc[UR18][R8.64] ;  /* 0x0000001208147981 */ /* 0x0000e4000c1e1900 */
[----:B------:R-:W-:Y:S02]  /*0310*/  IMAD.WIDE R10, R14, R11, UR8 ;  /* 0x000000080e0a7e25 */ /* 0x000fe4000f8e020b */
[----:B------:R-:W4:Y:S04]  /*0320*/  LDG.E R18, desc[UR18][R24.64] ;  /* 0x0000001218127981 */ /* 0x000f28000c1e1900 */
[----:B------:R-:W4:Y:S01]  /*0330*/  LDG.E R17, desc[UR18][R2.64+-0x8] ;  /* 0xfffff81202117981 */ /* 0x000f22000c1e1900 */
[----:B0-----:R-:W-:-:S02]  /*0340*/  HFMA2 R9, -RZ, RZ, 0, 2.384185791015625e-07 ;  /* 0x00000004ff097431 */ /* 0x001fc400000001ff */
[----:B------:R-:W-:Y:S01]  /*0350*/  IMAD.MOV.U32 R7, RZ, RZ, 0x4 ;  /* 0x00000004ff077424 */ /* 0x000fe200078e00ff */
[----:B------:R0:W5:Y:S01]  /*0360*/  LDG.E R16, desc[UR18][R10.64] ;  /* 0x000000120a107981 */ /* 0x000162000c1e1900 */
[----:B------:R-:W-:-:S03]  /*0370*/  IMAD.WIDE R4, R14, R5, UR10 ;  /* 0x0000000a0e047e25 */ /* 0x000fc6000f8e0205 */
[----:B------:R-:W5:Y:S01]  /*0380*/  LDG.E R15, desc[UR18][R2.64+-0x4] ;  /* 0xfffffc12020f7981 */ /* 0x000f62000c1e1900 */
[C---:B------:R-:W-:Y:S01]  /*0390*/  IMAD.WIDE R6, R14.reuse, R7, UR12 ;  /* 0x0000000c0e067e25 */ /* 0x040fe2000f8e0207 */
[----:B------:R-:W-:Y:S02]  /*03a0*/  MOV R27, 0x4 ;  /* 0x00000004001b7802 */ /* 0x000fe40000000f00 */
[----:B------:R1:W5:Y:S01]  /*03b0*/  LDG.E R4, desc[UR18][R4.64] ;  /* 0x0000001204047981 */ /* 0x000362000c1e1900 */
[----:B------:R-:W-:-:S03]  /*03c0*/  IMAD.WIDE R8, R14, R9, UR14 ;  /* 0x0000000e0e087e25 */ /* 0x000fc6000f8e0209 */
[----:B------:R-:W5:Y:S01]  /*03d0*/  LDG.E R23, desc[UR18][R2.64] ;  /* 0x0000001202177981 */ /* 0x000f62000c1e1900 */
[----:B0-----:R-:W-:-:S03]  /*03e0*/  IMAD.WIDE R10, R14, R27, UR16 ;  /* 0x000000100e0a7e25 */ /* 0x001fc6000f8e021b */
[----:B------:R-:W5:Y:S04]  /*03f0*/  LDG.E R7, desc[UR18][R6.64] ;  /* 0x0000001206077981 */ /* 0x000f68000c1e1900 */
[----:B------:R-:W5:Y:S04]  /*0400*/  LDG.E R24, desc[UR18][R2.64+0x4] ;  /* 0x0000041202187981 */ /* 0x000f68000c1e1900 */
[----:B------:R-:W5:Y:S04]  /*0410*/  LDG.E R8, desc[UR18][R8.64] ;  /* 0x0000001208087981 */ /* 0x000f68000c1e1900 */
[----:B------:R-:W5:Y:S04]  /*0420*/  LDG.E R25, desc[UR18][R2.64+0x8] ;  /* 0x0000081202197981 */ /* 0x000f68000c1e1900 */
[----:B------:R-:W5:Y:S04]  /*0430*/  LDG.E R10, desc[UR18][R10.64] ;  /* 0x000000120a0a7981 */ /* 0x000f68000c1e1900 */
[----:B------:R0:W5:Y:S01]  /*0440*/  LDG.E R27, desc[UR18][R2.64+0xc] ;  /* 0x00000c12021b7981 */ /* 0x000162000c1e1900 */
[----:B------:R-:W-:-:S04]  /*0450*/  UIADD3 UR5, UPT, UPT, UR5, 0x8, URZ ;  /* 0x0000000805057890 */ /* 0x000fc8000fffe0ff */
[----:B------:R-:W-:Y:S01]  /*0460*/  UISETP.NE.AND UP0, UPT, UR5, URZ, UPT ;  /* 0x000000ff0500728c */ /* 0x000fe2000bf05270 */
[----:B-1----:R-:W-:Y:S02]  /*0470*/  MOV R5, UR20 ;  /* 0x0000001400057c02 */ /* 0x002fe40008000f00 */
[----:B0-----:R-:W-:Y:S02]  /*0480*/  IADD3 R2, P0, PT, R2, 0x20, RZ ;  /* 0x0000002002027810 */ /* 0x001fe40007f1e0ff */
[----:B------:R-:W-:Y:S02]  /*0490*/  LEA R14, R5, R14, 0x3 ;  /* 0x0000000e050e7211 */ /* 0x000fe400078e18ff */
[----:B------:R-:W-:Y:S01]  /*04a0*/  IADD3.X R3, PT, PT, RZ, R3, RZ, P0, !PT ;  /* 0x00000003ff037210 */ /* 0x000fe200007fe4ff */
[----:B--2---:R-:W-:-:S04]  /*04b0*/  FFMA R22, R21, R22, R12 ;  /* 0x0000001615167223 */ /* 0x004fc8000000000c */
[----:B---3--:R-:W-:-:S04]  /*04c0*/  FFMA R20, R19, R20, R22 ;  /* 0x0000001413147223 */ /* 0x008fc80000000016 */
[----:B----4-:R-:W-:-:S04]  /*04d0*/  FFMA R18, R17, R18, R20 ;  /* 0x0000001211127223 */ /* 0x010fc80000000014 */
[----:B-----5:R-:W-:-:S04]  /*04e0*/  FFMA R16, R15, R16, R18 ;  /* 0x000000100f107223 */ /* 0x020fc80000000012 */
[----:B------:R-:W-:-:S04]  /*04f0*/  FFMA R23, R23, R4, R16 ;  /* 0x0000000417177223 */ /* 0x000fc80000000010 */
[----:B------:R-:W-:-:S04]  /*0500*/  FFMA R24, R24, R7, R23 ;  /* 0x0000000718187223 */ /* 0x000fc80000000017 */
[----:B------:R-:W-:-:S04]  /*0510*/  FFMA R8, R25, R8, R24 ;  /* 0x0000000819087223 */ /* 0x000fc80000000018 */
[----:B------:R-:W-:Y:S01]  /*0520*/  FFMA R12, R27, R10, R8 ;  /* 0x0000000a1b0c7223 */ /* 0x000fe20000000008 */
[----:B------:R-:W-:Y:S06]  /*0530*/  BRA.U UP0, `(.L_x_4) ;  /* 0xfffffffd003c7547 */ /* 0x000fec000b83ffff */
.L_x_3:
[----:B------:R-:W-:-:S04]  /*0540*/  ULOP3.LUT UR6, UR20, 0x7, URZ, 0xc0, !UPT ;  /* 0x0000000714067892 */ /* 0x000fc8000f8ec0ff */
[----:B------:R-:W-:-:S09]  /*0550*/  UISETP.NE.AND UP0, UPT, UR6, URZ, UPT ;  /* 0x000000ff0600728c */ /* 0x000fd2000bf05270 */
[----:B------:R-:W-:Y:S05]  /*0560*/  BRA.U !UP0, `(.L_x_5) ;  /* 0x0000000508387547 */ /* 0x000fea000b800000 */
[----:B------:R-:W-:Y:S02]  /*0570*/  UISETP.GE.U32.AND UP0, UPT, UR6, 0x4, UPT ;  /* 0x000000040600788c */ /* 0x000fe4000bf06070 */
[----:B------:R-:W-:-:S04]  /*0580*/  ULOP3.LUT UR5, UR20, 0x3, URZ, 0xc0, !UPT ;  /* 0x0000000314057892 */ /* 0x000fc8000f8ec0ff */
[----:B------:R-:W-:-:S03]  /*0590*/  UISETP.NE.AND UP1, UPT, UR5, URZ, UPT ;  /* 0x000000ff0500728c */ /* 0x000fc6000bf25270 */
[----:B------:R-:W-:Y:S08]  /*05a0*/  BRA.U !UP0, `(.L_x_6) ;  /* 0x00000001087c7547 */ /* 0x000ff0000b800000 */
[----:B------:R-:W1:Y:S01]  /*05b0*/  LDC.64 R6, c[0x0][0x388] ;  /* 0x0000e200ff067b82 */ /* 0x000e620000000a00 */
[----:B------:R-:W2:Y:S01]  /*05c0*/  LDCU.64 UR6, c[0x0][0x380] ;  /* 0x00007000ff0677ac */ /* 0x000ea20008000a00 */
[----:B------:R-:W-:Y:S01]  /*05d0*/  IMAD.U32 R9, RZ, RZ, UR4 ;  /* 0x00000004ff097e24 */ /* 0x000fe2000f8e00ff */
[C---:B------:R-:W-:Y:S02]  /*05e0*/  IADD3 R3, PT, PT, R13.reuse, UR4, RZ ;  /* 0x000000040d037c10 */ /* 0x040fe4000fffe0ff */
[----:B------:R-:W-:Y:S01]  /*05f0*/  IADD3 R10, P0, PT, R13, UR4, RZ ;  /* 0x000000040d0a7c10 */ /* 0x000fe2000ff1e0ff */
[----:B------:R-:W-:Y:S01]  /*0600*/  IMAD R9, R9, UR20, R0 ;  /* 0x0000001409097c24 */ /* 0x000fe2000f8e0200 */
[----:B------:R-:W-:Y:S01]  /*0610*/  MOV R11, UR20 ;  /* 0x00000014000b7c02 */ /* 0x000fe20008000f00 */
[----:B------:R-:W3:Y:S01]  /*0620*/  LDC.64 R4, c[0x0][0x380] ;  /* 0x0000e000ff047b82 */ /* 0x000ee20000000a00 */
[----:B------:R-:W-:Y:S01]  /*0630*/  MOV R15, UR20 ;  /* 0x00000014000f7c02 */ /* 0x000fe20008000f00 */
[----:B-1----:R-:W-:Y:S01]  /*0640*/  IMAD.WIDE R6, R9, 0x4, R6 ;  /* 0x0000000409067825 */ /* 0x002fe200078e0206 */
[----:B------:R-:W-:-:S05]  /*0650*/  MOV R9, UR20 ;  /* 0x0000001400097c02 */ /* 0x000fca0008000f00 */
[----:B------:R-:W-:Y:S02]  /*0660*/  IMAD.WIDE R8, R9, 0x4, R6 ;  /* 0x0000000409087825 */ /* 0x000fe400078e0206 */
[----:B0-----:R-:W4:Y:S02]  /*0670*/  LDG.E R6, desc[UR18][R6.64] ;  /* 0x0000001206067981 */ /* 0x001f24000c1e1900 */
[----:B---3--:R-:W-:Y:S01]  /*0680*/  IMAD.WIDE.U32 R4, R3, 0x4, R4 ;  /* 0x0000000403047825 */ /* 0x008fe200078e0004 */
[----:B------:R-:W-:Y:S01]  /*0690*/  IADD3.X R3, PT, PT, RZ, RZ, RZ, P0, !PT ;  /* 0x000000ffff037210 */ /* 0x000fe200007fe4ff */
[----:B------:R-:W3:Y:S01]  /*06a0*/  LDG.E R17, desc[UR18][R8.64] ;  /* 0x0000001208117981 */ /* 0x000ee2000c1e1900 */
[----:B--2---:R-:W-:-:S03]  /*06b0*/  LEA R2, P0, R10, UR6, 0x2 ;  /* 0x000000060a027c11 */ /* 0x004fc6000f8010ff */
[----:B------:R-:W4:Y:S01]  /*06c0*/  LDG.E R5, desc[UR18][R4.64] ;  /* 0x0000001204057981 */ /* 0x000f22000c1e1900 */
[----:B------:R-:W-:Y:S01]  /*06d0*/  LEA.HI.X R3, R10, UR7, R3, 0x2, P0 ;  /* 0x000000070a037c11 */ /* 0x000fe200080f1403 */
[----:B------:R-:W-:-:S04]  /*06e0*/  IMAD.WIDE R10, R11, 0x4, R8 ;  /* 0x000000040b0a7825 */ /* 0x000fc800078e0208 */
[----:B------:R-:W3:Y:S01]  /*06f0*/  LDG.E R16, desc[UR18][R2.64+0x4] ;  /* 0x0000041202107981 */ /* 0x000ee2000c1e1900 */
[----:B------:R-:W-:-:S03]  /*0700*/  IMAD.WIDE R14, R15, 0x4, R10 ;  /* 0x000000040f0e7825 */ /* 0x000fc600078e020a */
[----:B------:R-:W2:Y:S04]  /*0710*/  LDG.E R19, desc[UR18][R10.64] ;  /* 0x000000120a137981 */ /* 0x000ea8000c1e1900 */
[----:B------:R-:W2:Y:S04]  /*0720*/  LDG.E R18, desc[UR18][R2.64+0x8] ;  /* 0x0000081202127981 */ /* 0x000ea8000c1e1900 */
[----:B------:R-:W5:Y:S04]  /*0730*/  LDG.E R20, desc[UR18][R2.64+0xc] ;  /* 0x00000c1202147981 */ /* 0x000f68000c1e1900 */
[----:B------:R-:W5:Y:S01]  /*0740*/  LDG.E R14, desc[UR18][R14.64] ;  /* 0x000000120e0e7981 */ /* 0x000f62000c1e1900 */
[----:B------:R-:W-:Y:S01]  /*0750*/  UIADD3 UR4, UPT, UPT, UR4, 0x4, URZ ;  /* 0x0000000404047890 */ /* 0x000fe2000fffe0ff */
[----:B----4-:R-:W-:-:S04]  /*0760*/  FFMA R5, R5, R6, R12 ;  /* 0x0000000605057223 */ /* 0x010fc8000000000c */
[----:B---3--:R-:W-:-:S04]  /*0770*/  FFMA R5, R16, R17, R5 ;  /* 0x0000001110057223 */ /* 0x008fc80000000005 */
[----:B--2---:R-:W-:-:S04]  /*0780*/  FFMA R5, R18, R19, R5 ;  /* 0x0000001312057223 */ /* 0x004fc80000000005 */
[----:B-----5:R-:W-:-:S07]  /*0790*/  FFMA R12, R20, R14, R5 ;  /* 0x0000000e140c7223 */ /* 0x020fce0000000005 */
.L_x_6:
[----:B------:R-:W-:Y:S05]  /*07a0*/  BRA.U !UP1, `(.L_x_5) ;  /* 0x0000000109a87547 */ /* 0x000fea000b800000 */
[----:B------:R-:W-:Y:S01]  /*07b0*/  UISETP.NE.AND UP0, UPT, UR5, 0x1, UPT ;  /* 0x000000010500788c */ /* 0x000fe2000bf05270 */
[----:B------:R-:W-:Y:S01]  /*07c0*/  MOV R7, UR4 ;  /* 0x0000000400077c02 */ /* 0x000fe20008000f00 */
[----:B------:R-:W-:Y:S02]  /*07d0*/  ULOP3.LUT UR5, UR20, 0x1, URZ, 0xc0, !UPT ;  /* 0x0000000114057892 */ /* 0x000fe4000f8ec0ff */
[----:B------:R-:W-:Y:S02]  /*07e0*/  MOV R15, UR20 ;  /* 0x00000014000f7c02 */ /* 0x000fe40008000f00 */
[----:B------:R-:W-:Y:S01]  /*07f0*/  UISETP.NE.U32.AND UP1, UPT, UR5, 0x1, UPT ;  /* 0x000000010500788c */ /* 0x000fe2000bf25070 */
[----:B------:R-:W-:-:S04]  /*0800*/  PLOP3.LUT P1, PT, PT, PT, UP0, 0x80, 0x8 ;  /* 0x000000000008781c */ /* 0x000fc80003f2f008 */
[----:B------:R-:W1:Y:S01]  /*0810*/  @UP0 LDCU.128 UR8, c[0x0][0x380] ;  /* 0x00007000ff0807ac */ /* 0x000e620008000c00 */
[----:B------:R-:W-:Y:S01]  /*0820*/  PLOP3.LUT P0, PT, PT, PT, UP1, 0x80, 0x8 ;  /* 0x000000000008781c */ /* 0x000fe20003f0f018 */
[----:B------:R-:W2:Y:S04]  /*0830*/  @UP0 LDCU.64 UR6, c[0x0][0x380] ;  /* 0x00007000ff0607ac */ /* 0x000ea80008000a00 */
[----:B------:R-:W3:Y:S03]  /*0840*/  @!UP1 LDCU.128 UR12, c[0x0][0x380] ;  /* 0x00007000ff0c97ac */ /* 0x000ee60008000c00 */
[C---:B------:R-:W-:Y:S02]  /*0850*/  @P1 IADD3 R3, PT, PT, R13.reuse, UR4, RZ ;  /* 0x000000040d031c10 */ /* 0x040fe4000fffe0ff */
[----:B------:R-:W-:Y:S01]  /*0860*/  @P1 IADD3 R6, P2, PT, R13, UR4, RZ ;  /* 0x000000040d061c10 */ /* 0x000fe2000ff5e0ff */
[----:B------:R-:W-:Y:S01]  /*0870*/  @UP0 UIADD3 UR4, UPT, UPT, UR4, 0x2, URZ ;  /* 0x0000000204040890 */ /* 0x000fe2000fffe0ff */
[----:B-1----:R-:W-:Y:S01]  /*0880*/  MOV R11, UR9 ;  /* 0x00000009000b7c02 */ /* 0x002fe20008000f00 */
[----:B------:R-:W-:Y:S01]  /*0890*/  IMAD.U32 R10, RZ, RZ, UR8 ;  /* 0x00000008ff0a7e24 */ /* 0x000fe2000f8e00ff */
[----:B------:R-:W-:-:S02]  /*08a0*/  MOV R4, UR10 ;  /* 0x0000000a00047c02 */ /* 0x000fc40008000f00 */
[----:B------:R-:W-:Y:S01]  /*08b0*/  MOV R5, UR11 ;  /* 0x0000000b00057c02 */ /* 0x000fe20008000f00 */
[----:B------:R-:W-:-:S04]  /*08c0*/  @P1 IMAD.WIDE.U32 R10, R3, 0x4, R10 ;  /* 0x00000004030a1825 */ /* 0x000fc800078e000a */
[----:B------:R-:W-:Y:S01]  /*08d0*/  @P1 IMAD R3, R7, UR20, R0 ;  /* 0x0000001407031c24 */ /* 0x000fe2000f8e0200 */
[----:B------:R-:W-:Y:S01]  /*08e0*/  @P1 IADD3.X R7, PT, PT, RZ, RZ, RZ, P2, !PT ;  /* 0x000000ffff071210 */ /* 0x000fe200017fe4ff */
[----:B------:R-:W-:Y:S01]  /*08f0*/  IMAD.U32 R19, RZ, RZ, UR4 ;  /* 0x00000004ff137e24 */ /* 0x000fe2000f8e00ff */
[C---:B--2---:R-:W-:Y:S01]  /*0900*/  @P1 LEA R2, P2, R6.reuse, UR6, 0x2 ;  /* 0x0000000606021c11 */ /* 0x044fe2000f8410ff */
[----:B------:R-:W-:Y:S01]  /*0910*/  @P1 IMAD.WIDE R4, R3, 0x4, R4 ;  /* 0x0000000403041825 */ /* 0x000fe200078e0204 */
[----:B------:R-:W-:Y:S01]  /*0920*/  @!P0 IADD3 R17, PT, PT, R13, UR4, RZ ;  /* 0x000000040d118c10 */ /* 0x000fe2000fffe0ff */
[----:B0-----:R-:W2:Y:S01]  /*0930*/  @P1 LDG.E R11, desc[UR18][R10.64] ;  /* 0x000000120a0b1981 */ /* 0x001ea2000c1e1900 */
[----:B------:R-:W-:Y:S01]  /*0940*/  @P1 LEA.HI.X R3, R6, UR7, R7, 0x2, P2 ;  /* 0x0000000706031c11 */ /* 0x000fe200090f1407 */
[----:B------:R-:W-:Y:S01]  /*0950*/  @!P0 IMAD R19, R19, UR20, R0 ;  /* 0x0000001413138c24 */ /* 0x000fe2000f8e0200 */
[----:B---3--:R-:W-:Y:S01]  /*0960*/  MOV R6, UR12 ;  /* 0x0000000c00067c02 */ /* 0x008fe20008000f00 */
[----:B------:R-:W-:Y:S01]  /*0970*/  @P1 IMAD.WIDE R14, R15, 0x4, R4 ;  /* 0x000000040f0e1825 */ /* 0x000fe200078e0204 */
[----:B------:R-:W-:Y:S01]  /*0980*/  MOV R7, UR13 ;  /* 0x0000000d00077c02 */ /* 0x000fe20008000f00 */
[----:B------:R-:W2:Y:S01]  /*0990*/  @P1 LDG.E R4, desc[UR18][R4.64] ;  /* 0x0000001204041981 */ /* 0x000ea2000c1e1900 */
[----:B------:R-:W-:-:S02]  /*09a0*/  MOV R8, UR14 ;  /* 0x0000000e00087c02 */ /* 0x000fc40008000f00 */
[----:B------:R-:W-:Y:S01]  /*09b0*/  MOV R9, UR15 ;  /* 0x0000000f00097c02 */ /* 0x000fe20008000f00 */
[----:B------:R-:W-:Y:S01]  /*09c0*/  @!P0 IMAD.WIDE.U32 R6, R17, 0x4, R6 ;  /* 0x0000000411068825 */ /* 0x000fe200078e0006 */
[----:B------:R-:W3:Y:S03]  /*09d0*/  @P1 LDG.E R14, desc[UR18][R14.64] ;  /* 0x000000120e0e1981 */ /* 0x000ee6000c1e1900 */
[----:B------:R-:W-:Y:S01]  /*09e0*/  @!P0 IMAD.WIDE R8, R19, 0x4, R8 ;  /* 0x0000000413088825 */ /* 0x000fe200078e0208 */
[----:B------:R-:W3:Y:S04]  /*09f0*/  @P1 LDG.E R2, desc[UR18][R2.64+0x4] ;  /* 0x0000041202021981 */ /* 0x000ee8000c1e1900 */
[----:B------:R-:W4:Y:S04]  /*0a00*/  @!P0 LDG.E R7, desc[UR18][R6.64] ;  /* 0x0000001206078981 */ /* 0x000f28000c1e1900 */
[----:B------:R-:W4:Y:S01]  /*0a10*/  @!P0 LDG.E R8, desc[UR18][R8.64] ;  /* 0x0000001208088981 */ /* 0x000f22000c1e1900 */
[----:B--2---:R-:W-:-:S04]  /*0a20*/  @P1 FFMA R11, R11, R4, R12 ;  /* 0x000000040b0b1223 */ /* 0x004fc8000000000c */
[----:B---3--:R-:W-:-:S04]  /*0a30*/  @P1 FFMA R12, R2, R14, R11 ;  /* 0x0000000e020c1223 */ /* 0x008fc8000000000b */
[----:B----4-:R-:W-:-:S07]  /*0a40*/  @!P0 FFMA R12, R7, R8, R12 ;  /* 0x00000008070c8223 */ /* 0x010fce000000000c */
.L_x_5:
[----:B------:R-:W1:Y:S01]  /*0a50*/  LDC.64 R2, c[0x0][0x390] ;  /* 0x0000e400ff027b82 */ /* 0x000e620000000a00 */
[----:B------:R-:W-:-:S05]  /*0a60*/  IADD3 R13, PT, PT, R0, R13, RZ ;  /* 0x0000000d000d7210 */ /* 0x000fca0007ffe0ff */
[----:B-1----:R-:W-:-:S05]  /*0a70*/  IMAD.WIDE R2, R13, 0x4, R2 ;  /* 0x000000040d027825 */ /* 0x002fca00078e0202 */
[----:B0-----:R-:W-:Y:S01]  /*0a80*/  STG.E desc[UR18][R2.64], R12 ;  /* 0x0000000c02007986 */ /* 0x001fe2000c101912 */
[----:B------:R-:W-:Y:S05]  /*0a90*/  EXIT ;  /* 0x000000000000794d */ /* 0x000fea0003800000 */
.L_x_7:
        /* <DEDUP_REMOVED lines=14> */
.L_x_10:


//--------------------- .nv.shared.reserved.0     --------------------------
	.section	.nv.shared.reserved.0,"aw",@nobits
	.weak		__nv_reservedSMEM_offset_0_alias
	.size		__nv_reservedSMEM_offset_0_alias, 0, 64
	.other		__nv_reservedSMEM_offset_0_alias,@"STO_CUDA_RESERVED_SHARED STV_DEFAULT"
__nv_reservedSMEM_offset_0_alias:
	.zero		0
	.zero		64


//--------------------- .nv.global                --------------------------
	.section	.nv.global,"aw",@nobits
.nv.global:
	.type		_ZN34_INTERNAL_63c25f1e_4_k_cu_b202501e6thrust24THRUST_300001_SM_1000_NS3seqE,@object
	.size		_ZN34_INTERNAL_63c25f1e_4_k_cu_b202501e6thrust24THRUST_300001_SM_1000_NS3seqE,(_ZN34_INTERNAL_63c25f1e_4_k_cu_b202501e4cuda3std3__48in_placeE - _ZN34_INTERNAL_63c25f1e_4_k_cu_b202501e6thrust24THRUST_300001_SM_1000_NS3seqE)
_ZN34_INTERNAL_63c25f1e_4_k_cu_b202501e6thrust24THRUST_300001_SM_1000_NS3seqE:
	.zero		1
	.type		_ZN34_INTERNAL_63c25f1e_4_k_cu_b202501e4cuda3std3__48in_placeE,@object
	.size		_ZN34_INTERNAL_63c25f1e_4_k_cu_b202501e4cuda3std3__48in_placeE,(_ZN34_INTERNAL_63c25f1e_4_k_cu_b202501e4cuda3std6ranges3__45__cpo4sizeE - _ZN34_INTERNAL_63c25f1e_4_k_cu_b202501e4cuda3std3__48in_placeE)
_ZN34_INTERNAL_63c25f1e_4_k_cu_b202501e4cuda3std3__48in_placeE:
	.zero		1
	.type		_ZN34_INTERNAL_63c25f1e_4_k_cu_b202501e4cuda3std6ranges3__45__cpo4sizeE,@object
	.size		_ZN34_INTERNAL_63c25f1e_4_k_cu_b202501e4cuda3std6ranges3__45__cpo4sizeE,(_ZN34_INTERNAL_63c25f1e_4_k_cu_b202501e6thrust24THRUST_300001_SM_1000_NS12placeholders2_3E - _ZN34_INTERNAL_63c25f1e_4_k_cu_b202501e4cuda3std6ranges3__45__cpo4sizeE)
_ZN34_INTERNAL_63c25f1e_4_k_cu_b202501e4cuda3std6ranges3__45__cpo4sizeE:
	.zero		1
	.type		_ZN34_INTERNAL_63c25f1e_4_k_cu_b202501e6thrust24THRUST_300001_SM_1000_NS12placeholders2_3E,@object
	.size		_ZN34_INTERNAL_63c25f1e_4_k_cu_b202501e6thrust24THRUST_300001_SM_1000_NS12placeholders2_3E,(_ZN34_INTERNAL_63c25f1e_4_k_cu_b202501e4cuda3std3__45__cpo6cbeginE - _ZN34_INTERNAL_63c25f1e_4_k_cu_b202501e6thrust24THRUST_300001_SM_1000_NS12placeholders2_3E)
_ZN34_INTERNAL_63c25f1e_4_k_cu_b202501e6thrust24THRUST_300001_SM_1000_NS12placeholders2_3E:
	.zero		1
	.type		_ZN34_INTERNAL_63c25f1e_4_k_cu_b202501e4cuda3std3__45__cpo6cbeginE,@object
	.size		_ZN34_INTERNAL_63c25f1e_4_k_cu_b202501e4cuda3std3__45__cpo6cbeginE,(_ZN34_INTERNAL_63c25f1e_4_k_cu_b202501e4cuda3std6ranges3__45__cpo6cbeginE - _ZN34_INTERNAL_63c25f1e_4_k_cu_b202501e4cuda3std3__45__cpo6cbeginE)
_ZN34_INTERNAL_63c25f1e_4_k_cu_b202501e4cuda3std3__45__cpo6cbeginE:
	.zero		1
	.type		_ZN34_INTERNAL_63c25f1e_4_k_cu_b202501e4cuda3std6ranges3__45__cpo6cbeginE,@object
	.size		_ZN34_INTERNAL_63c25f1e_4_k_cu_b202501e4cuda3std6ranges3__45__cpo6cbeginE,(_ZN34_INTERNAL_63c25f1e_4_k_cu_b202501e6thrust24THRUST_300001_SM_1000_NS12placeholders2_7E - _ZN34_INTERNAL_63c25f1e_4_k_cu_b202501e4cuda3std6ranges3__45__cpo6cbeginE)
_ZN34_INTERNAL_63c25f1e_4_k_cu_b202501e4cuda3std6ranges3__45__cpo6cbeginE:
	.zero		1
	.type		_ZN34_INTERNAL_63c25f1e_4_k_cu_b202501e6thrust24THRUST_300001_SM_1000_NS12placeholders2_7E,@object
	.size		_ZN34_INTERNAL_63c25f1e_4_k_cu_b202501e6thrust24THRUST_300001_SM_1000_NS12placeholders2_7E,(_ZN34_INTERNAL_63c25f1e_4_k_cu_b202501e4cuda3std3__45__cpo7crbeginE - _ZN34_INTERNAL_63c25f1e_4_k_cu_b202501e6thrust24THRUST_300001_SM_1000_NS12placeholders2_7E)
_ZN34_INTERNAL_63c25f1e_4_k_cu_b202501e6thrust24THRUST_300001_SM_1000_NS12placeholders2_7E:
	.zero		1
	.type		_ZN34_INTERNAL_63c25f1e_4_k_cu_b202501e4cuda3std3__45__cpo7crbeginE,@object
	.size		_ZN34_INTERNAL_63c25f1e_4_k_cu_b202501e4cuda3std3__45__cpo7crbeginE,(_ZN34_INTERNAL_63c25f1e_4_k_cu_b202501e4cuda3std6ranges3__45__cpo4nextE - _ZN34_INTERNAL_63c25f1e_4_k_cu_b202501e4cuda3std3__45__cpo7crbeginE)
_ZN34_INTERNAL_63c25f1e_4_k_cu_b202501e4cuda3std3__45__cpo7crbeginE:
	.zero		1
	.type		_ZN34_INTERNAL_63c25f1e_4_k_cu_b202501e4cuda3std6ranges3__45__cpo4nextE,@object
	.size		_ZN34_INTERNAL_63c25f1e_4_k_cu_b202501e4cuda3std6ranges3__45__cpo4nextE,(_ZN34_INTERNAL_63c25f1e_4_k_cu_b202501e4cuda3std6ranges3__45__cpo4swapE - _ZN34_INTERNAL_63c25f1e_4_k_cu_b202501e4cuda3std6ranges3__45__cpo4nextE)
_ZN34_INTERNAL_63c25f1e_4_k_cu_b202501e4cuda3std6ranges3__45__cpo4nextE:
	.zero		1
	.type		_ZN34_INTERNAL_63c25f1e_4_k_cu_b202501e4cuda3std6ranges3__45__cpo4swapE,@object
	.size		_ZN34_INTERNAL_63c25f1e_4_k_cu_b202501e4cuda3std6ranges3__45__cpo4swapE,(_ZN34_INTERNAL_63c25f1e_4_k_cu_b202501e6thrust24THRUST_300001_SM_1000_NS8cuda_cub10par_nosyncE - _ZN34_INTERNAL_63c25f1e_4_k_cu_b202501e4cuda3std6ranges3__45__cpo4swapE)
_ZN34_INTERNAL_63c25f1e_4_k_cu_b202501e4cuda3std6ranges3__45__cpo4swapE:
	.zero		1
	.type		_ZN34_INTERNAL_63c25f1e_4_k_cu_b202501e6thrust24THRUST_300001_SM_1000_NS8cuda_cub10par_nosyncE,@object
	.size		_ZN34_INTERNAL_63c25f1e_4_k_cu_b202501e6thrust24THRUST_300001_SM_1000_NS8cuda_cub10par_nosyncE,(_ZN34_INTERNAL_63c25f1e_4_k_cu_b202501e6thrust24THRUST_300001_SM_1000_NS12placeholders2_9E - _ZN34_INTERNAL_63c25f1e_4_k_cu_b202501e6thrust24THRUST_300001_SM_1000_NS8cuda_cub10par_nosyncE)
_ZN34_INTERNAL_63c25f1e_4_k_cu_b202501e6thrust24THRUST_300001_SM_1000_NS8cuda_cub10par_nosyncE:
	.zero		1
	.type		_ZN34_INTERNAL_63c25f1e_4_k_cu_b202501e6thrust24THRUST_300001_SM_1000_NS12placeholders2_9E,@object
	.size		_ZN34_INTERNAL_63c25f1e_4_k_cu_b202501e6thrust24THRUST_300001_SM_1000_NS12placeholders2_9E,(_ZN34_INTERNAL_63c25f1e_4_k_cu_b202501e4cuda3std3__436_GLOBAL__N__63c25f1e_4_k_cu_b202501e6ignoreE - _ZN34_INTERNAL_63c25f1e_4_k_cu_b202501e6thrust24THRUST_300001_SM_1000_NS12placeholders2_9E)
_ZN34_INTERNAL_63c25f1e_4_k_cu_b202501e6thrust24THRUST_300001_SM_1000_NS12placeholders2_9E:
	.zero		1
	.type		_ZN34_INTERNAL_63c25f1e_4_k_cu_b202501e4cuda3std3__436_GLOBAL__N__63c25f1e_4_k_cu_b202501e6ignoreE,@object
	.size		_ZN34_INTERNAL_63c25f1e_4_k_cu_b202501e4cuda3std3__436_GLOBAL__N__63c25f1e_4_k_cu_b202501e6ignoreE,(_ZN34_INTERNAL_63c25f1e_4_k_cu_b202501e4cuda3std6ranges3__45__cpo4dataE - _ZN34_INTERNAL_63c25f1e_4_k_cu_b202501e4cuda3std3__436_GLOBAL__N__63c25f1e_4_k_cu_b202501e6ignoreE)
_ZN34_INTERNAL_63c25f1e_4_k_cu_b202501e4cuda3std3__436_GLOBAL__N__63c25f1e_4_k_cu_b202501e6ignoreE:
	.zero		1
	.type		_ZN34_INTERNAL_63c25f1e_4_k_cu_b202501e4cuda3std6ranges3__45__cpo4dataE,@object
	.size		_ZN34_INTERNAL_63c25f1e_4_k_cu_b202501e4cuda3std6ranges3__45__cpo4dataE,(_ZN34_INTERNAL_63c25f1e_4_k_cu_b202501e6thrust24THRUST_300001_SM_1000_NS12placeholders2_1E - _ZN34_INTERNAL_63c25f1e_4_k_cu_b202501e4cuda3std6ranges3__45__cpo4dataE)
_ZN34_INTERNAL_63c25f1e_4_k_cu_b202501e4cuda3std6ranges3__45__cpo4dataE:
	.zero		1
	.type		_ZN34_INTERNAL_63c25f1e_4_k_cu_b202501e6thrust24THRUST_300001_SM_1000_NS12placeholders2_1E,@object
	.size		_ZN34_INTERNAL_63c25f1e_4_k_cu_b202501e6thrust24THRUST_300001_SM_1000_NS12placeholders2_1E,(_ZN34_INTERNAL_63c25f1e_4_k_cu_b202501e4cuda3std3__45__cpo5beginE - _ZN34_INTERNAL_63c25f1e_4_k_cu_b202501e6thrust24THRUST_300001_SM_1000_NS12placeholders2_1E)
_ZN34_INTERNAL_63c25f1e_4_k_cu_b202501e6thrust24THRUST_300001_SM_1000_NS12placeholders2_1E:
	.zero		1
	.type		_ZN34_INTERNAL_63c25f1e_4_k_cu_b202501e4cuda3std3__45__cpo5beginE,@object
	.size		_ZN34_INTERNAL_63c25f1e_4_k_cu_b202501e4cuda3std3__45__cpo5beginE,(_ZN34_INTERNAL_63c25f1e_4_k_cu_b202501e4cuda3std6ranges3__45__cpo5beginE - _ZN34_INTERNAL_63c25f1e_4_k_cu_b202501e4cuda3std3__45__cpo5beginE)
_ZN34_INTERNAL_63c25f1e_4_k_cu_b202501e4cuda3std3__45__cpo5beginE:
	.zero		1
	.type		_ZN34_INTERNAL_63c25f1e_4_k_cu_b202501e4cuda3std6ranges3__45__cpo5beginE,@object
	.size		_ZN34_INTERNAL_63c25f1e_4_k_cu_b202501e4cuda3std6ranges3__45__cpo5beginE,(_ZN34_INTERNAL_63c25f1e_4_k_cu_b202501e6thrust24THRUST_300001_SM_1000_NS12placeholders2_5E - _ZN34_INTERNAL_63c25f1e_4_k_cu_b202501e4cuda3std6ranges3__45__cpo5beginE)
_ZN34_INTERNAL_63c25f1e_4_k_cu_b202501e4cuda3std6ranges3__45__cpo5beginE:
	.zero		1
	.type		_ZN34_INTERNAL_63c25f1e_4_k_cu_b202501e6thrust24THRUST_300001_SM_1000_NS12placeholders2_5E,@object
	.size		_ZN34_INTERNAL_63c25f1e_4_k_cu_b202501e6thrust24THRUST_300001_SM_1000_NS12placeholders2_5E,(_ZN34_INTERNAL_63c25f1e_4_k_cu_b202501e4cuda3std3__45__cpo6rbeginE - _ZN34_INTERNAL_63c25f1e_4_k_cu_b202501e6thrust24THRUST_300001_SM_1000_NS12placeholders2_5E)
_ZN34_INTERNAL_63c25f1e_4_k_cu_b202501e6thrust24THRUST_300001_SM_1000_NS12placeholders2_5E:
	.zero		1
	.type		_ZN34_INTERNAL_63c25f1e_4_k_cu_b202501e4cuda3std3__45__cpo6rbeginE,@object
	.size		_ZN34_INTERNAL_63c25f1e_4_k_cu_b202501e4cuda3std3__45__cpo6rbeginE,(_ZN34_INTERNAL_63c25f1e_4_k_cu_b202501e4cuda3std6ranges3__45__cpo7advanceE - _ZN34_INTERNAL_63c25f1e_4_k_cu_b202501e4cuda3std3__45__cpo6rbeginE)
_ZN34_INTERNAL_63c25f1e_4_k_cu_b202501e4cuda3std3__45__cpo6rbeginE:
	.zero		1
	.type		_ZN34_INTERNAL_63c25f1e_4_k_cu_b202501e4cuda3std6ranges3__45__cpo7advanceE,@object
	.size		_ZN34_INTERNAL_63c25f1e_4_k_cu_b202501e4cuda3std6ranges3__45__cpo7advanceE,(_ZN34_INTERNAL_63c25f1e_4_k_cu_b202501e4cuda3std3__47nulloptE - _ZN34_INTERNAL_63c25f1e_4_k_cu_b202501e4cuda3std6ranges3__45__cpo7advanceE)
_ZN34_INTERNAL_63c25f1e_4_k_cu_b202501e4cuda3std6ranges3__45__cpo7advanceE:
	.zero		1
	.type		_ZN34_INTERNAL_63c25f1e_4_k_cu_b202501e4cuda3std3__47nulloptE,@object
	.size		_ZN34_INTERNAL_63c25f1e_4_k_cu_b202501e4cuda3std3__47nulloptE,(_ZN34_INTERNAL_63c25f1e_4_k_cu_b202501e4cuda3std6ranges3__45__cpo8distanceE - _ZN34_INTERNAL_63c25f1e_4_k_cu_b202501e4cuda3std3__47nulloptE)
_ZN34_INTERNAL_63c25f1e_4_k_cu_b202501e4cuda3std3__47nulloptE:
	.zero		1
	.type		_ZN34_INTERNAL_63c25f1e_4_k_cu_b202501e4cuda3std6ranges3__45__cpo8distanceE,@object
	.size		_ZN34_INTERNAL_63c25f1e_4_k_cu_b202501e4cuda3std6ranges3__45__cpo8distanceE,(_ZN34_INTERNAL_63c25f1e_4_k_cu_b202501e6thrust24THRUST_300001_SM_1000_NS12placeholders3_10E - _ZN34_INTERNAL_63c25f1e_4_k_cu_b202501e4cuda3std6ranges3__45__cpo8distanceE)
_ZN34_INTERNAL_63c25f1e_4_k_cu_b202501e4cuda3std6ranges3__45__cpo8distanceE:
	.zero		1
	.type		_ZN34_INTERNAL_63c25f1e_4_k_cu_b202501e6thrust24THRUST_300001_SM_1000_NS12placeholders3_10E,@object
	.size		_ZN34_INTERNAL_63c25f1e_4_k_cu_b202501e6thrust24THRUST_300001_SM_1000_NS12placeholders3_10E,(_ZN34_INTERNAL_63c25f1e_4_k_cu_b202501e4cuda3std3__419piecewise_constructE - _ZN34_INTERNAL_63c25f1e_4_k_cu_b202501e6thrust24THRUST_300001_SM_1000_NS12placeholders3_10E)
_ZN34_INTERNAL_63c25f1e_4_k_cu_b202501e6thrust24THRUST_300001_SM_1000_NS12placeholders3_10E:
	.zero		1
	.type		_ZN34_INTERNAL_63c25f1e_4_k_cu_b202501e4cuda3std3__419piecewise_constructE,@object
	.size		_ZN34_INTERNAL_63c25f1e_4_k_cu_b202501e4cuda3std3__419piecewise_constructE,(_ZN34_INTERNAL_63c25f1e_4_k_cu_b202501e4cuda3std6ranges3__45__cpo5cdataE - _ZN34_INTERNAL_63c25f1e_4_k_cu_b202501e4cuda3std3__419piecewise_constructE)
_ZN34_INTERNAL_63c25f1e_4_k_cu_b202501e4cuda3std3__419piecewise_constructE:
	.zero		1
	.type		_ZN34_INTERNAL_63c25f1e_4_k_cu_b202501e4cuda3std6ranges3__45__cpo5cdataE,@object
	.size		_ZN34_INTERNAL_63c25f1e_4_k_cu_b202501e4cuda3std6ranges3__45__cpo5cdataE,(_ZN34_INTERNAL_63c25f1e_4_k_cu_b202501e6thrust24THRUST_300001_SM_1000_NS12placeholders2_2E - _ZN34_INTERNAL_63c25f1e_4_k_cu_b202501e4cuda3std6ranges3__45__cpo5cdataE)
_ZN34_INTERNAL_63c25f1e_4_k_cu_b202501e4cuda3std6ranges3__45__cpo5cdataE:
	.zero		1
	.type		_ZN34_INTERNAL_63c25f1e_4_k_cu_b202501e6thrust24THRUST_300001_SM_1000_NS12placeholders2_2E,@object
	.size		_ZN34_INTERNAL_63c25f1e_4_k_cu_b202501e6thrust24THRUST_300001_SM_1000_NS12placeholders2_2E,(_ZN34_INTERNAL_63c25f1e_4_k_cu_b202501e4cuda3std3__45__cpo3endE - _ZN34_INTERNAL_63c25f1e_4_k_cu_b202501e6thrust24THRUST_300001_SM_1000_NS12placeholders2_2E)
_ZN34_INTERNAL_63c25f1e_4_k_cu_b202501e6thrust24THRUST_300001_SM_1000_NS12placeholders2_2E:
	.zero		1
	.type		_ZN34_INTERNAL_63c25f1e_4_k_cu_b202501e4cuda3std3__45__cpo3endE,@object
	.size		_ZN34_INTERNAL_63c25f1e_4_k_cu_b202501e4cuda3std3__45__cpo3endE,(_ZN34_INTERNAL_63c25f1e_4_k_cu_b202501e4cuda3std6ranges3__45__cpo3endE - _ZN34_INTERNAL_63c25f1e_4_k_cu_b202501e4cuda3std3__45__cpo3endE)
_ZN34_INTERNAL_63c25f1e_4_k_cu_b202501e4cuda3std3__45__cpo3endE:
	.zero		1
	.type		_ZN34_INTERNAL_63c25f1e_4_k_cu_b202501e4cuda3std6ranges3__45__cpo3endE,@object
	.size		_ZN34_INTERNAL_63c25f1e_4_k_cu_b202501e4cuda3std6ranges3__45__cpo3endE,(_ZN34_INTERNAL_63c25f1e_4_k_cu_b202501e6thrust24THRUST_300001_SM_1000_NS12placeholders2_6E - _ZN34_INTERNAL_63c25f1e_4_k_cu_b202501e4cuda3std6ranges3__45__cpo3endE)
_ZN34_INTERNAL_63c25f1e_4_k_cu_b202501e4cuda3std6ranges3__45__cpo3endE:
	.zero		1
	.type		_ZN34_INTERNAL_63c25f1e_4_k_cu_b202501e6thrust24THRUST_300001_SM_1000_NS12placeholders2_6E,@object
	.size		_ZN34_INTERNAL_63c25f1e_4_k_cu_b202501e6thrust24THRUST_300001_SM_1000_NS12placeholders2_6E,(_ZN34_INTERNAL_63c25f1e_4_k_cu_b202501e4cuda3std3__45__cpo4rendE - _ZN34_INTERNAL_63c25f1e_4_k_cu_b202501e6thrust24THRUST_300001_SM_1000_NS12placeholders2_6E)
_ZN34_INTERNAL_63c25f1e_4_k_cu_b202501e6thrust24THRUST_300001_SM_1000_NS12placeholders2_6E:
	.zero		1
	.type		_ZN34_INTERNAL_63c25f1e_4_k_cu_b202501e4cuda3std3__45__cpo4rendE,@object
	.size		_ZN34_INTERNAL_63c25f1e_4_k_cu_b202501e4cuda3std3__45__cpo4rendE,(_ZN34_INTERNAL_63c25f1e_4_k_cu_b202501e4cuda3std6ranges3__45__cpo9iter_swapE - _ZN34_INTERNAL_63c25f1e_4_k_cu_b202501e4cuda3std3__45__cpo4rendE)
_ZN34_INTERNAL_63c25f1e_4_k_cu_b202501e4cuda3std3__45__cpo4rendE:
	.zero		1
	.type		_ZN34_INTERNAL_63c25f1e_4_k_cu_b202501e4cuda3std6ranges3__45__cpo9iter_swapE,@object
	.size		_ZN34_INTERNAL_63c25f1e_4_k_cu_b202501e4cuda3std6ranges3__45__cpo9iter_swapE,(_ZN34_INTERNAL_63c25f1e_4_k_cu_b202501e4cuda3std3__48unexpectE - _ZN34_INTERNAL_63c25f1e_4_k_cu_b202501e4cuda3std6ranges3__45__cpo9iter_swapE)
_ZN34_INTERNAL_63c25f1e_4_k_cu_b202501e4cuda3std6ranges3__45__cpo9iter_swapE:
	.zero		1
	.type		_ZN34_INTERNAL_63c25f1e_4_k_cu_b202501e4cuda3std3__48unexpectE,@object
	.size		_ZN34_INTERNAL_63c25f1e_4_k_cu_b202501e4cuda3std3__48unexpectE,(_ZN34_INTERNAL_63c25f1e_4_k_cu_b202501e6thrust24THRUST_300001_SM_1000_NS8cuda_cub3parE - _ZN34_INTERNAL_63c25f1e_4_k_cu_b202501e4cuda3std3__48unexpectE)
_ZN34_INTERNAL_63c25f1e_4_k_cu_b202501e4cuda3std3__48unexpectE:
	.zero		1
	.type		_ZN34_INTERNAL_63c25f1e_4_k_cu_b202501e6thrust24THRUST_300001_SM_1000_NS8cuda_cub3parE,@object
	.size		_ZN34_INTERNAL_63c25f1e_4_k_cu_b202501e6thrust24THRUST_300001_SM_1000_NS8cuda_cub3parE,(_ZN34_INTERNAL_63c25f1e_4_k_cu_b202501e6thrust24THRUST_300001_SM_1000_NS12placeholders2_4E - _ZN34_INTERNAL_63c25f1e_4_k_cu_b202501e6thrust24THRUST_300001_SM_1000_NS8cuda_cub3parE)
_ZN34_INTERNAL_63c25f1e_4_k_cu_b202501e6thrust24THRUST_300001_SM_1000_NS8cuda_cub3parE:
	.zero		1
	.type		_ZN34_INTERNAL_63c25f1e_4_k_cu_b202501e6thrust24THRUST_300001_SM_1000_NS12placeholders2_4E,@object
	.size		_ZN34_INTERNAL_63c25f1e_4_k_cu_b202501e6thrust24THRUST_300001_SM_1000_NS12placeholders2_4E,(_ZN34_INTERNAL_63c25f1e_4_k_cu_b202501e4cuda3std3__45__cpo4cendE - _ZN34_INTERNAL_63c25f1e_4_k_cu_b202501e6thrust24THRUST_300001_SM_1000_NS12placeholders2_4E)
_ZN34_INTERNAL_63c25f1e_4_k_cu_b202501e6thrust24THRUST_300001_SM_1000_NS12placeholders2_4E:
	.zero		1
	.type		_ZN34_INTERNAL_63c25f1e_4_k_cu_b202501e4cuda3std3__45__cpo4cendE,@object
	.size		_ZN34_INTERNAL_63c25f1e_4_k_cu_b202501e4cuda3std3__45__cpo4cendE,(_ZN34_INTERNAL_63c25f1e_4_k_cu_b202501e4cuda3std6ranges3__45__cpo4cendE - _ZN34_INTERNAL_63c25f1e_4_k_cu_b202501e4cuda3std3__45__cpo4cendE)
_ZN34_INTERNAL_63c25f1e_4_k_cu_b202501e4cuda3std3__45__cpo4cendE:
	.zero		1
	.type		_ZN34_INTERNAL_63c25f1e_4_k_cu_b202501e4cuda3std6ranges3__45__cpo4cendE,@object
	.size		_ZN34_INTERNAL_63c25f1e_4_k_cu_b202501e4cuda3std6ranges3__45__cpo4cendE,(_ZN34_INTERNAL_63c25f1e_4_k_cu_b202501e4cuda3std3__420unreachable_sentinelE - _ZN34_INTERNAL_63c25f1e_4_k_cu_b202501e4cuda3std6ranges3__45__cpo4cendE)
_ZN34_INTERNAL_63c25f1e_4_k_cu_b202501e4cuda3std6ranges3__45__cpo4cendE:
	.zero		1
	.type		_ZN34_INTERNAL_63c25f1e_4_k_cu_b202501e4cuda3std3__420unreachable_sentinelE,@object
	.size		_ZN34_INTERNAL_63c25f1e_4_k_cu_b202501e4cuda3std3__420unreachable_sentinelE,(_ZN34_INTERNAL_63c25f1e_4_k_cu_b202501e4cuda3std6ranges3__45__cpo5ssizeE - _ZN34_INTERNAL_63c25f1e_4_k_cu_b202501e4cuda3std3__420unreachable_sentinelE)
_ZN34_INTERNAL_63c25f1e_4_k_cu_b202501e4cuda3std3__420unreachable_sentinelE:
	.zero		1
	.type		_ZN34_INTERNAL_63c25f1e_4_k_cu_b202501e4cuda3std6ranges3__45__cpo5ssizeE,@object
	.size		_ZN34_INTERNAL_63c25f1e_4_k_cu_b202501e4cuda3std6ranges3__45__cpo5ssizeE,(_ZN34_INTERNAL_63c25f1e_4_k_cu_b202501e6thrust24THRUST_300001_SM_1000_NS12placeholders2_8E - _ZN34_INTERNAL_63c25f1e_4_k_cu_b202501e4cuda3std6ranges3__45__cpo5ssizeE)
_ZN34_INTERNAL_63c25f1e_4_k_cu_b202501e4cuda3std6ranges3__45__cpo5ssizeE:
	.zero		1
	.type		_ZN34_INTERNAL_63c25f1e_4_k_cu_b202501e6thrust24THRUST_300001_SM_1000_NS12placeholders2_8E,@object
	.size		_ZN34_INTERNAL_63c25f1e_4_k_cu_b202501e6thrust24THRUST_300001_SM_1000_NS12placeholders2_8E,(_ZN34_INTERNAL_63c25f1e_4_k_cu_b202501e4cuda3std3__45__cpo5crendE - _ZN34_INTERNAL_63c25f1e_4_k_cu_b202501e6thrust24THRUST_300001_SM_1000_NS12placeholders2_8E)
_ZN34_INTERNAL_63c25f1e_4_k_cu_b202501e6thrust24THRUST_300001_SM_1000_NS12placeholders2_8E:
	.zero		1
	.type		_ZN34_INTERNAL_63c25f1e_4_k_cu_b202501e4cuda3std3__45__cpo5crendE,@object
	.size		_ZN34_INTERNAL_63c25f1e_4_k_cu_b202501e4cuda3std3__45__cpo5crendE,(_ZN34_INTERNAL_63c25f1e_4_k_cu_b202501e4cuda3std6ranges3__45__cpo4prevE - _ZN34_INTERNAL_63c25f1e_4_k_cu_b202501e4cuda3std3__45__cpo5crendE)
_ZN34_INTERNAL_63c25f1e_4_k_cu_b202501e4cuda3std3__45__cpo5crendE:
	.zero		1
	.type		_ZN34_INTERNAL_63c25f1e_4_k_cu_b202501e4cuda3std6ranges3__45__cpo4prevE,@object
	.size		_ZN34_INTERNAL_63c25f1e_4_k_cu_b202501e4cuda3std6ranges3__45__cpo4prevE,(_ZN34_INTERNAL_63c25f1e_4_k_cu_b202501e4cuda3std6ranges3__45__cpo9iter_moveE - _ZN34_INTERNAL_63c25f1e_4_k_cu_b202501e4cuda3std6ranges3__45__cpo4prevE)
_ZN34_INTERNAL_63c25f1e_4_k_cu_b202501e4cuda3std6ranges3__45__cpo4prevE:
	.zero		1
	.type		_ZN34_INTERNAL_63c25f1e_4_k_cu_b202501e4cuda3std6ranges3__45__cpo9iter_moveE,@object
	.size		_ZN34_INTERNAL_63c25f1e_4_k_cu_b202501e4cuda3std6ranges3__45__cpo9iter_moveE,(_ZN34_INTERNAL_63c25f1e_4_k_cu_b202501e6thrust24THRUST_300001_SM_1000_NS6system6detail10sequential3seqE - _ZN34_INTERNAL_63c25f1e_4_k_cu_b202501e4cuda3std6ranges3__45__cpo9iter_moveE)
_ZN34_INTERNAL_63c25f1e_4_k_cu_b202501e4cuda3std6ranges3__45__cpo9iter_moveE:
	.zero		1
	.type		_ZN34_INTERNAL_63c25f1e_4_k_cu_b202501e6thrust24THRUST_300001_SM_1000_NS6system6detail10sequential3seqE,@object
	.size		_ZN34_INTERNAL_63c25f1e_4_k_cu_b202501e6thrust24THRUST_300001_SM_1000_NS6system6detail10sequential3seqE,(.L_31 - _ZN34_INTERNAL_63c25f1e_4_k_cu_b202501e6thrust24THRUST_300001_SM_1000_NS6system6detail10sequential3seqE)
_ZN34_INTERNAL_63c25f1e_4_k_cu_b202501e6thrust24THRUST_300001_SM_1000_NS6system6detail10sequential3seqE:
	.zero		1
.L_31:


//--------------------- .nv.constant0._ZN3cub18CUB_300001_SM_10006detail8for_each13static_kernelINS2_12policy_hub_t12policy_500_tEmN6thrust24THRUST_300001_SM_1000_NS8cuda_cub20__uninitialized_fill7functorINS7_10device_ptrIfEEfEEEEvT0_T1_ --------------------------
	.section	.nv.constant0._ZN3cub18CUB_300001_SM_10006detail8for_each13static_kernelINS2_12policy_hub_t12policy_500_tEmN6thrust24THRUST_300001_SM_1000_NS8cuda_cub20__uninitialized_fill7functorINS7_10device_ptrIfEEfEEEEvT0_T1_,"a",@progbits
	.sectionflags	@""
	.align	4
.nv.constant0._ZN3cub18CUB_300001_SM_10006detail8for_each13static_kernelINS2_12policy_hub_t12policy_500_tEmN6thrust24THRUST_300001_SM_1000_NS8cuda_cub20__uninitialized_fill7functorINS7_10device_ptrIfEEfEEEEvT0_T1_:
	.zero		920


//--------------------- .nv.constant0._ZN3cub18CUB_300001_SM_10006detail11EmptyKernelIvEEvv --------------------------
	.section	.nv.constant0._ZN3cub18CUB_300001_SM_10006detail11EmptyKernelIvEEvv,"a",@progbits
	.sectionflags	@""
	.align	4
.nv.constant0._ZN3cub18CUB_300001_SM_10006detail11EmptyKernelIvEEvv:
	.zero		896


//--------------------- .nv.constant0._Z11matrix_multPfS_S_i --------------------------
	.section	.nv.constant0._Z11matrix_multPfS_S_i,"a",@progbits
	.sectionflags	@""
	.align	4
.nv.constant0._Z11matrix_multPfS_S_i:
	.zero		924


//--------------------- SYMBOLS --------------------------

	.type		.nv.reservedSmem.offset0,@object
	.size		.nv.reservedSmem.offset0,0x4
